//
// Generated by NVIDIA NVVM Compiler
//
// Compiler Build ID: CL-36424714
// Cuda compilation tools, release 13.0, V13.0.88
// Based on NVVM 20.0.0
//

.version 9.0
.target sm_100
.address_size 64

	// .globl	_Z3mixPsP6float2iiii
.global .align 4 .b8 __cudart_i2opi_f[24] = {65, 144, 67, 60, 153, 149, 98, 219, 192, 221, 52, 245, 209, 87, 39, 252, 41, 21, 68, 78, 110, 131, 249, 162};

.visible .entry _Z3mixPsP6float2iiii(
	.param .u64 .ptr .align 1 _Z3mixPsP6float2iiii_param_0,
	.param .u64 .ptr .align 1 _Z3mixPsP6float2iiii_param_1,
	.param .u32 _Z3mixPsP6float2iiii_param_2,
	.param .u32 _Z3mixPsP6float2iiii_param_3,
	.param .u32 _Z3mixPsP6float2iiii_param_4,
	.param .u32 _Z3mixPsP6float2iiii_param_5
)
{
	.local .align 4 .b8 	__local_depot0[28];
	.reg .b64 	%SP;
	.reg .b64 	%SPL;
	.reg .pred 	%p<18>;
	.reg .b16 	%rs<2>;
	.reg .b32 	%r<90>;
	.reg .b32 	%f<59>;
	.reg .b64 	%rd<47>;
	.reg .b64 	%fd<8>;

	mov.u64 	%SPL, __local_depot0;
	ld.param.u64 	%rd16, [_Z3mixPsP6float2iiii_param_0];
	ld.param.u64 	%rd17, [_Z3mixPsP6float2iiii_param_1];
	ld.param.u32 	%r29, [_Z3mixPsP6float2iiii_param_2];
	ld.param.u32 	%r30, [_Z3mixPsP6float2iiii_param_3];
	ld.param.u32 	%r32, [_Z3mixPsP6float2iiii_param_4];
	ld.param.u32 	%r31, [_Z3mixPsP6float2iiii_param_5];
	add.u64 	%rd1, %SPL, 0;
	mul.lo.s32 	%r33, %r32, %r30;
	mov.u32 	%r34, %ctaid.x;
	mov.u32 	%r35, %ntid.x;
	mov.u32 	%r36, %tid.x;
	mad.lo.s32 	%r1, %r34, %r35, %r36;
	setp.ge.s32 	%p1, %r1, %r33;
	@%p1 bra 	$L__BB0_18;
	rem.s32 	%r37, %r1, %r30;
	cvt.rn.f32.s32 	%f11, %r37;
	cvt.rn.f32.s32 	%f12, %r31;
	mul.f32 	%f13, %f12, %f11;
	cvt.rn.f32.s32 	%f14, %r30;
	div.rn.f32 	%f15, %f13, %f14;
	cvt.f64.f32 	%fd1, %f15;
	add.f64 	%fd2, %fd1, %fd1;
	mul.f64 	%fd3, %fd2, 0dC00921FB60000000;
	cvt.rn.f32.f64 	%f1, %fd3;
	mul.f32 	%f16, %f1, 0f3F22F983;
	cvt.rni.s32.f32 	%r89, %f16;
	cvt.rn.f32.s32 	%f17, %r89;
	fma.rn.f32 	%f18, %f17, 0fBFC90FDA, %f1;
	fma.rn.f32 	%f19, %f17, 0fB3A22168, %f18;
	fma.rn.f32 	%f58, %f17, 0fA7C234C5, %f19;
	abs.f32 	%f3, %f1;
	setp.ltu.f32 	%p2, %f3, 0f47CE4780;
	mov.u32 	%r85, %r89;
	mov.f32 	%f57, %f58;
	@%p2 bra 	$L__BB0_9;
	setp.neu.f32 	%p3, %f3, 0f7F800000;
	@%p3 bra 	$L__BB0_4;
	mov.f32 	%f22, 0f00000000;
	mul.rn.f32 	%f57, %f1, %f22;
	mov.b32 	%r85, 0;
	bra.uni 	$L__BB0_9;
$L__BB0_4:
	mov.b32 	%r3, %f1;
	shl.b32 	%r39, %r3, 8;
	or.b32  	%r4, %r39, -2147483648;
	mov.b64 	%rd43, 0;
	mov.b32 	%r82, 0;
	mov.u64 	%rd41, __cudart_i2opi_f;
	mov.u64 	%rd42, %rd1;
$L__BB0_5:
	.pragma "nounroll";
	ld.global.nc.u32 	%r40, [%rd41];
	mad.wide.u32 	%rd21, %r40, %r4, %rd43;
	shr.u64 	%rd43, %rd21, 32;
	st.local.u32 	[%rd42], %rd21;
	add.s32 	%r82, %r82, 1;
	add.s64 	%rd42, %rd42, 4;
	add.s64 	%rd41, %rd41, 4;
	setp.ne.s32 	%p4, %r82, 6;
	@%p4 bra 	$L__BB0_5;
	shr.u32 	%r41, %r3, 23;
	st.local.u32 	[%rd1+24], %rd43;
	and.b32  	%r7, %r41, 31;
	and.b32  	%r42, %r41, 224;
	add.s32 	%r43, %r42, -128;
	shr.u32 	%r44, %r43, 5;
	mul.wide.u32 	%rd22, %r44, 4;
	sub.s64 	%rd8, %rd1, %rd22;
	ld.local.u32 	%r83, [%rd8+24];
	ld.local.u32 	%r84, [%rd8+20];
	setp.eq.s32 	%p5, %r7, 0;
	@%p5 bra 	$L__BB0_8;
	shf.l.wrap.b32 	%r83, %r84, %r83, %r7;
	ld.local.u32 	%r45, [%rd8+16];
	shf.l.wrap.b32 	%r84, %r45, %r84, %r7;
$L__BB0_8:
	shr.u32 	%r46, %r83, 30;
	shf.l.wrap.b32 	%r47, %r84, %r83, 2;
	shl.b32 	%r48, %r84, 2;
	shr.u32 	%r49, %r47, 31;
	add.s32 	%r50, %r49, %r46;
	neg.s32 	%r51, %r50;
	setp.lt.s32 	%p6, %r3, 0;
	selp.b32 	%r85, %r51, %r50, %p6;
	xor.b32  	%r52, %r47, %r3;
	shr.s32 	%r53, %r47, 31;
	xor.b32  	%r54, %r53, %r47;
	xor.b32  	%r55, %r53, %r48;
	cvt.u64.u32 	%rd23, %r54;
	shl.b64 	%rd24, %rd23, 32;
	cvt.u64.u32 	%rd25, %r55;
	or.b64  	%rd26, %rd24, %rd25;
	cvt.rn.f64.s64 	%fd4, %rd26;
	mul.f64 	%fd5, %fd4, 0d3BF921FB54442D19;
	cvt.rn.f32.f64 	%f20, %fd5;
	neg.f32 	%f21, %f20;
	setp.lt.s32 	%p7, %r52, 0;
	selp.f32 	%f57, %f21, %f20, %p7;
$L__BB0_9:
	setp.ltu.f32 	%p8, %f3, 0f47CE4780;
	add.s32 	%r57, %r85, 1;
	mul.rn.f32 	%f23, %f57, %f57;
	and.b32  	%r58, %r85, 1;
	setp.eq.b32 	%p9, %r58, 1;
	selp.f32 	%f24, %f57, 0f3F800000, %p9;
	fma.rn.f32 	%f25, %f23, %f24, 0f00000000;
	fma.rn.f32 	%f26, %f23, 0f37CBAC00, 0fBAB607ED;
	selp.f32 	%f27, 0fB94D4153, %f26, %p9;
	selp.f32 	%f28, 0f3C0885E4, 0f3D2AAABB, %p9;
	fma.rn.f32 	%f29, %f27, %f23, %f28;
	selp.f32 	%f30, 0fBE2AAAA8, 0fBEFFFFFF, %p9;
	fma.rn.f32 	%f31, %f29, %f23, %f30;
	fma.rn.f32 	%f32, %f31, %f25, %f24;
	and.b32  	%r59, %r57, 2;
	setp.eq.s32 	%p10, %r59, 0;
	mov.f32 	%f33, 0f00000000;
	sub.f32 	%f34, %f33, %f32;
	selp.f32 	%f7, %f32, %f34, %p10;
	@%p8 bra 	$L__BB0_17;
	setp.neu.f32 	%p11, %f3, 0f7F800000;
	@%p11 bra 	$L__BB0_12;
	mov.f32 	%f37, 0f00000000;
	mul.rn.f32 	%f58, %f1, %f37;
	mov.b32 	%r89, 0;
	bra.uni 	$L__BB0_17;
$L__BB0_12:
	mov.b32 	%r16, %f1;
	shl.b32 	%r61, %r16, 8;
	or.b32  	%r17, %r61, -2147483648;
	mov.b64 	%rd46, 0;
	mov.b32 	%r86, 0;
	mov.u64 	%rd44, __cudart_i2opi_f;
	mov.u64 	%rd45, %rd1;
$L__BB0_13:
	.pragma "nounroll";
	ld.global.nc.u32 	%r62, [%rd44];
	mad.wide.u32 	%rd29, %r62, %r17, %rd46;
	shr.u64 	%rd46, %rd29, 32;
	st.local.u32 	[%rd45], %rd29;
	add.s32 	%r86, %r86, 1;
	add.s64 	%rd45, %rd45, 4;
	add.s64 	%rd44, %rd44, 4;
	setp.ne.s32 	%p12, %r86, 6;
	@%p12 bra 	$L__BB0_13;
	shr.u32 	%r63, %r16, 23;
	st.local.u32 	[%rd1+24], %rd46;
	and.b32  	%r20, %r63, 31;
	and.b32  	%r64, %r63, 224;
	add.s32 	%r65, %r64, -128;
	shr.u32 	%r66, %r65, 5;
	mul.wide.u32 	%rd30, %r66, 4;
	sub.s64 	%rd15, %rd1, %rd30;
	ld.local.u32 	%r87, [%rd15+24];
	ld.local.u32 	%r88, [%rd15+20];
	setp.eq.s32 	%p13, %r20, 0;
	@%p13 bra 	$L__BB0_16;
	shf.l.wrap.b32 	%r87, %r88, %r87, %r20;
	ld.local.u32 	%r67, [%rd15+16];
	shf.l.wrap.b32 	%r88, %r67, %r88, %r20;
$L__BB0_16:
	shr.u32 	%r68, %r87, 30;
	shf.l.wrap.b32 	%r69, %r88, %r87, 2;
	shl.b32 	%r70, %r88, 2;
	shr.u32 	%r71, %r69, 31;
	add.s32 	%r72, %r71, %r68;
	neg.s32 	%r73, %r72;
	setp.lt.s32 	%p14, %r16, 0;
	selp.b32 	%r89, %r73, %r72, %p14;
	xor.b32  	%r74, %r69, %r16;
	shr.s32 	%r75, %r69, 31;
	xor.b32  	%r76, %r75, %r69;
	xor.b32  	%r77, %r75, %r70;
	cvt.u64.u32 	%rd31, %r76;
	shl.b64 	%rd32, %rd31, 32;
	cvt.u64.u32 	%rd33, %r77;
	or.b64  	%rd34, %rd32, %rd33;
	cvt.rn.f64.s64 	%fd6, %rd34;
	mul.f64 	%fd7, %fd6, 0d3BF921FB54442D19;
	cvt.rn.f32.f64 	%f35, %fd7;
	neg.f32 	%f36, %f35;
	setp.lt.s32 	%p15, %r74, 0;
	selp.f32 	%f58, %f36, %f35, %p15;
$L__BB0_17:
	mul.rn.f32 	%f38, %f58, %f58;
	and.b32  	%r79, %r89, 1;
	setp.eq.b32 	%p16, %r79, 1;
	selp.f32 	%f39, 0f3F800000, %f58, %p16;
	fma.rn.f32 	%f40, %f38, %f39, 0f00000000;
	fma.rn.f32 	%f41, %f38, 0f37CBAC00, 0fBAB607ED;
	selp.f32 	%f42, %f41, 0fB94D4153, %p16;
	selp.f32 	%f43, 0f3D2AAABB, 0f3C0885E4, %p16;
	fma.rn.f32 	%f44, %f42, %f38, %f43;
	selp.f32 	%f45, 0fBEFFFFFF, 0fBE2AAAA8, %p16;
	fma.rn.f32 	%f46, %f44, %f38, %f45;
	fma.rn.f32 	%f47, %f46, %f40, %f39;
	and.b32  	%r80, %r89, 2;
	setp.eq.s32 	%p17, %r80, 0;
	mov.f32 	%f48, 0f00000000;
	sub.f32 	%f49, %f48, %f47;
	selp.f32 	%f50, %f47, %f49, %p17;
	cvta.to.global.u64 	%rd35, %rd16;
	mul.wide.s32 	%rd36, %r1, 2;
	add.s64 	%rd37, %rd35, %rd36;
	ld.global.u16 	%rs1, [%rd37];
	cvt.rn.f32.s16 	%f51, %rs1;
	mul.f32 	%f52, %f7, %f51;
	mul.f32 	%f53, %f50, 0f00000000;
	sub.f32 	%f54, %f52, %f53;
	mul.f32 	%f55, %f50, %f51;
	fma.rn.f32 	%f56, %f7, 0f00000000, %f55;
	add.s32 	%r81, %r29, %r1;
	cvta.to.global.u64 	%rd38, %rd17;
	mul.wide.s32 	%rd39, %r81, 8;
	add.s64 	%rd40, %rd38, %rd39;
	st.global.v2.f32 	[%rd40], {%f54, %f56};
$L__BB0_18:
	ret;

}
	// .globl	_Z10fir_filterP6float2S0_PKfiii
.visible .entry _Z10fir_filterP6float2S0_PKfiii(
	.param .u64 .ptr .align 1 _Z10fir_filterP6float2S0_PKfiii_param_0,
	.param .u64 .ptr .align 1 _Z10fir_filterP6float2S0_PKfiii_param_1,
	.param .u64 .ptr .align 1 _Z10fir_filterP6float2S0_PKfiii_param_2,
	.param .u32 _Z10fir_filterP6float2S0_PKfiii_param_3,
	.param .u32 _Z10fir_filterP6float2S0_PKfiii_param_4,
	.param .u32 _Z10fir_filterP6float2S0_PKfiii_param_5
)
{
	.reg .pred 	%p<11>;
	.reg .b32 	%r<34>;
	.reg .b32 	%f<189>;
	.reg .b64 	%rd<28>;

	ld.param.u64 	%rd8, [_Z10fir_filterP6float2S0_PKfiii_param_0];
	ld.param.u64 	%rd7, [_Z10fir_filterP6float2S0_PKfiii_param_1];
	ld.param.u64 	%rd9, [_Z10fir_filterP6float2S0_PKfiii_param_2];
	ld.param.u32 	%r17, [_Z10fir_filterP6float2S0_PKfiii_param_3];
	ld.param.u32 	%r18, [_Z10fir_filterP6float2S0_PKfiii_param_4];
	ld.param.u32 	%r19, [_Z10fir_filterP6float2S0_PKfiii_param_5];
	cvta.to.global.u64 	%rd1, %rd8;
	cvta.to.global.u64 	%rd2, %rd9;
	mov.u32 	%r20, %ctaid.x;
	mov.u32 	%r21, %ntid.x;
	mov.u32 	%r22, %tid.x;
	mad.lo.s32 	%r1, %r20, %r21, %r22;
	mul.lo.s32 	%r2, %r17, %r1;
	div.s32 	%r23, %r19, %r17;
	setp.ge.s32 	%p1, %r1, %r23;
	@%p1 bra 	$L__BB1_14;
	mul.lo.s32 	%r3, %r18, %r17;
	setp.lt.s32 	%p2, %r3, 1;
	mov.f32 	%f187, 0f00000000;
	mov.f32 	%f188, %f187;
	@%p2 bra 	$L__BB1_13;
	and.b32  	%r4, %r3, 7;
	setp.lt.u32 	%p3, %r3, 8;
	mov.b32 	%r32, 0;
	mov.f32 	%f188, 0f00000000;
	mov.f32 	%f187, %f188;
	@%p3 bra 	$L__BB1_5;
	and.b32  	%r32, %r3, 2147483640;
	neg.s32 	%r30, %r32;
	add.s64 	%rd27, %rd2, 16;
	add.s64 	%rd4, %rd1, 32;
	mov.f32 	%f188, 0f00000000;
	mov.u32 	%r29, %r2;
$L__BB1_4:
	.pragma "nounroll";
	mul.wide.s32 	%rd10, %r29, 8;
	add.s64 	%rd11, %rd4, %rd10;
	ld.global.f32 	%f29, [%rd27+-16];
	ld.global.v2.f32 	{%f30, %f31}, [%rd11+-32];
	mul.f32 	%f32, %f29, %f30;
	mul.f32 	%f33, %f31, 0f00000000;
	sub.f32 	%f34, %f32, %f33;
	mul.f32 	%f35, %f29, %f31;
	fma.rn.f32 	%f36, %f30, 0f00000000, %f35;
	add.f32 	%f37, %f188, %f34;
	add.f32 	%f38, %f187, %f36;
	ld.global.f32 	%f39, [%rd27+-12];
	ld.global.v2.f32 	{%f40, %f41}, [%rd11+-24];
	mul.f32 	%f42, %f39, %f40;
	mul.f32 	%f43, %f41, 0f00000000;
	sub.f32 	%f44, %f42, %f43;
	mul.f32 	%f45, %f39, %f41;
	fma.rn.f32 	%f46, %f40, 0f00000000, %f45;
	add.f32 	%f47, %f37, %f44;
	add.f32 	%f48, %f38, %f46;
	ld.global.f32 	%f49, [%rd27+-8];
	ld.global.v2.f32 	{%f50, %f51}, [%rd11+-16];
	mul.f32 	%f52, %f49, %f50;
	mul.f32 	%f53, %f51, 0f00000000;
	sub.f32 	%f54, %f52, %f53;
	mul.f32 	%f55, %f49, %f51;
	fma.rn.f32 	%f56, %f50, 0f00000000, %f55;
	add.f32 	%f57, %f47, %f54;
	add.f32 	%f58, %f48, %f56;
	ld.global.f32 	%f59, [%rd27+-4];
	ld.global.v2.f32 	{%f60, %f61}, [%rd11+-8];
	mul.f32 	%f62, %f59, %f60;
	mul.f32 	%f63, %f61, 0f00000000;
	sub.f32 	%f64, %f62, %f63;
	mul.f32 	%f65, %f59, %f61;
	fma.rn.f32 	%f66, %f60, 0f00000000, %f65;
	add.f32 	%f67, %f57, %f64;
	add.f32 	%f68, %f58, %f66;
	ld.global.f32 	%f69, [%rd27];
	ld.global.v2.f32 	{%f70, %f71}, [%rd11];
	mul.f32 	%f72, %f69, %f70;
	mul.f32 	%f73, %f71, 0f00000000;
	sub.f32 	%f74, %f72, %f73;
	mul.f32 	%f75, %f69, %f71;
	fma.rn.f32 	%f76, %f70, 0f00000000, %f75;
	add.f32 	%f77, %f67, %f74;
	add.f32 	%f78, %f68, %f76;
	ld.global.f32 	%f79, [%rd27+4];
	ld.global.v2.f32 	{%f80, %f81}, [%rd11+8];
	mul.f32 	%f82, %f79, %f80;
	mul.f32 	%f83, %f81, 0f00000000;
	sub.f32 	%f84, %f82, %f83;
	mul.f32 	%f85, %f79, %f81;
	fma.rn.f32 	%f86, %f80, 0f00000000, %f85;
	add.f32 	%f87, %f77, %f84;
	add.f32 	%f88, %f78, %f86;
	ld.global.f32 	%f89, [%rd27+8];
	ld.global.v2.f32 	{%f90, %f91}, [%rd11+16];
	mul.f32 	%f92, %f89, %f90;
	mul.f32 	%f93, %f91, 0f00000000;
	sub.f32 	%f94, %f92, %f93;
	mul.f32 	%f95, %f89, %f91;
	fma.rn.f32 	%f96, %f90, 0f00000000, %f95;
	add.f32 	%f97, %f87, %f94;
	add.f32 	%f98, %f88, %f96;
	ld.global.f32 	%f99, [%rd27+12];
	ld.global.v2.f32 	{%f100, %f101}, [%rd11+24];
	mul.f32 	%f102, %f99, %f100;
	mul.f32 	%f103, %f101, 0f00000000;
	sub.f32 	%f104, %f102, %f103;
	mul.f32 	%f105, %f99, %f101;
	fma.rn.f32 	%f106, %f100, 0f00000000, %f105;
	add.f32 	%f188, %f97, %f104;
	add.f32 	%f187, %f98, %f106;
	add.s32 	%r30, %r30, 8;
	add.s64 	%rd27, %rd27, 32;
	add.s32 	%r29, %r29, 8;
	setp.ne.s32 	%p4, %r30, 0;
	@%p4 bra 	$L__BB1_4;
$L__BB1_5:
	setp.eq.s32 	%p5, %r4, 0;
	@%p5 bra 	$L__BB1_13;
	and.b32  	%r12, %r3, 3;
	setp.lt.u32 	%p6, %r4, 4;
	@%p6 bra 	$L__BB1_8;
	mul.wide.u32 	%rd12, %r32, 4;
	add.s64 	%rd13, %rd2, %rd12;
	ld.global.f32 	%f108, [%rd13];
	add.s32 	%r25, %r32, %r2;
	mul.wide.s32 	%rd14, %r25, 8;
	add.s64 	%rd15, %rd1, %rd14;
	ld.global.v2.f32 	{%f109, %f110}, [%rd15];
	mul.f32 	%f111, %f108, %f109;
	mul.f32 	%f112, %f110, 0f00000000;
	sub.f32 	%f113, %f111, %f112;
	mul.f32 	%f114, %f108, %f110;
	fma.rn.f32 	%f115, %f109, 0f00000000, %f114;
	add.f32 	%f116, %f188, %f113;
	add.f32 	%f117, %f187, %f115;
	ld.global.f32 	%f118, [%rd13+4];
	ld.global.v2.f32 	{%f119, %f120}, [%rd15+8];
	mul.f32 	%f121, %f118, %f119;
	mul.f32 	%f122, %f120, 0f00000000;
	sub.f32 	%f123, %f121, %f122;
	mul.f32 	%f124, %f118, %f120;
	fma.rn.f32 	%f125, %f119, 0f00000000, %f124;
	add.f32 	%f126, %f116, %f123;
	add.f32 	%f127, %f117, %f125;
	ld.global.f32 	%f128, [%rd13+8];
	ld.global.v2.f32 	{%f129, %f130}, [%rd15+16];
	mul.f32 	%f131, %f128, %f129;
	mul.f32 	%f132, %f130, 0f00000000;
	sub.f32 	%f133, %f131, %f132;
	mul.f32 	%f134, %f128, %f130;
	fma.rn.f32 	%f135, %f129, 0f00000000, %f134;
	add.f32 	%f136, %f126, %f133;
	add.f32 	%f137, %f127, %f135;
	ld.global.f32 	%f138, [%rd13+12];
	ld.global.v2.f32 	{%f139, %f140}, [%rd15+24];
	mul.f32 	%f141, %f138, %f139;
	mul.f32 	%f142, %f140, 0f00000000;
	sub.f32 	%f143, %f141, %f142;
	mul.f32 	%f144, %f138, %f140;
	fma.rn.f32 	%f145, %f139, 0f00000000, %f144;
	add.f32 	%f188, %f136, %f143;
	add.f32 	%f187, %f137, %f145;
	add.s32 	%r32, %r32, 4;
$L__BB1_8:
	setp.eq.s32 	%p7, %r12, 0;
	@%p7 bra 	$L__BB1_13;
	setp.eq.s32 	%p8, %r12, 1;
	@%p8 bra 	$L__BB1_11;
	mul.wide.u32 	%rd16, %r32, 4;
	add.s64 	%rd17, %rd2, %rd16;
	ld.global.f32 	%f147, [%rd17];
	add.s32 	%r26, %r32, %r2;
	mul.wide.s32 	%rd18, %r26, 8;
	add.s64 	%rd19, %rd1, %rd18;
	ld.global.v2.f32 	{%f148, %f149}, [%rd19];
	mul.f32 	%f150, %f147, %f148;
	mul.f32 	%f151, %f149, 0f00000000;
	sub.f32 	%f152, %f150, %f151;
	mul.f32 	%f153, %f147, %f149;
	fma.rn.f32 	%f154, %f148, 0f00000000, %f153;
	add.f32 	%f155, %f188, %f152;
	add.f32 	%f156, %f187, %f154;
	ld.global.f32 	%f157, [%rd17+4];
	ld.global.v2.f32 	{%f158, %f159}, [%rd19+8];
	mul.f32 	%f160, %f157, %f158;
	mul.f32 	%f161, %f159, 0f00000000;
	sub.f32 	%f162, %f160, %f161;
	mul.f32 	%f163, %f157, %f159;
	fma.rn.f32 	%f164, %f158, 0f00000000, %f163;
	add.f32 	%f188, %f155, %f162;
	add.f32 	%f187, %f156, %f164;
	add.s32 	%r32, %r32, 2;
$L__BB1_11:
	and.b32  	%r27, %r3, 1;
	setp.eq.b32 	%p9, %r27, 1;
	not.pred 	%p10, %p9;
	@%p10 bra 	$L__BB1_13;
	mul.wide.u32 	%rd20, %r32, 4;
	add.s64 	%rd21, %rd2, %rd20;
	ld.global.f32 	%f165, [%rd21];
	add.s32 	%r28, %r32, %r2;
	mul.wide.s32 	%rd22, %r28, 8;
	add.s64 	%rd23, %rd1, %rd22;
	ld.global.v2.f32 	{%f166, %f167}, [%rd23];
	mul.f32 	%f168, %f165, %f166;
	mul.f32 	%f169, %f167, 0f00000000;
	sub.f32 	%f170, %f168, %f169;
	mul.f32 	%f171, %f165, %f167;
	fma.rn.f32 	%f172, %f166, 0f00000000, %f171;
	add.f32 	%f188, %f188, %f170;
	add.f32 	%f187, %f187, %f172;
$L__BB1_13:
	cvta.to.global.u64 	%rd24, %rd7;
	mul.wide.s32 	%rd25, %r1, 8;
	add.s64 	%rd26, %rd24, %rd25;
	st.global.v2.f32 	[%rd26], {%f188, %f187};
$L__BB1_14:
	ret;

}


// ===== COMPILED SASS (sm_100) =====

	.target	sm_100

	.elftype	@"ET_EXEC"


//--------------------- .note.nv.tkinfo           --------------------------
	.section	.note.nv.tkinfo,"",@"SHT_NOTE"
	.sectionflags	@"SHF_NOTE_NV_TKINFO"
	.tkinfo
        /*0018*/ 	.word	0x00000002
        /*0030*/ 	.string	""
        /*0030*/ 	.string	"ptxas"
        /*0030*/ 	.string	"Cuda compilation tools, release 13.0, V13.0.88"
        /*0030*/ 	.string	"Build cuda_13.0.r13.0/compiler.36424714_0"
        /*0030*/ 	.string	"-arch sm_100 -m 64 "



//--------------------- .note.nv.cuinfo           --------------------------
	.section	.note.nv.cuinfo,"",@"SHT_NOTE"
	.sectionflags	@"SHF_NOTE_NV_CUINFO"
        /*0018*/ 	.short	0x0002
        /*001a*/ 	.short	0x0064
        /*001c*/ 	.short	0x0082
	.zero		2


//--------------------- .nv.info                  --------------------------
	.section	.nv.info,"",@"SHT_CUDA_INFO"
	.align	4


	//----- nvinfo : EIATTR_REGCOUNT
	.align		4
        /*0000*/ 	.byte	0x04, 0x2f
        /*0002*/ 	.short	(.L_2 - .L_1)
	.align		4
.L_1:
        /*0004*/ 	.word	index@(_Z3mixPsP6float2iiii)
        /*0008*/ 	.word	0x00000014


	//----- nvinfo : EIATTR_FRAME_SIZE
	.align		4
.L_2:
        /*000c*/ 	.byte	0x04, 0x11
        /*000e*/ 	.short	(.L_4 - .L_3)
	.align		4
.L_3:
        /*0010*/ 	.word	index@($__internal_0_$__cuda_sm3x_div_rn_noftz_f32_slowpath)
        /*0014*/ 	.word	0x00000020


	//----- nvinfo : EIATTR_FRAME_SIZE
	.align		4
.L_4:
        /*0018*/ 	.byte	0x04, 0x11
        /*001a*/ 	.short	(.L_6 - .L_5)
	.align		4
.L_5:
        /*001c*/ 	.word	index@(_Z3mixPsP6float2iiii)
        /*0020*/ 	.word	0x00000020


	//----- nvinfo : EIATTR_REGCOUNT
	.align		4
.L_6:
        /*0024*/ 	.byte	0x04, 0x2f
        /*0026*/ 	.short	(.L_8 - .L_7)
	.align		4
.L_7:
        /*0028*/ 	.word	index@(_Z10fir_filterP6float2S0_PKfiii)
        /*002c*/ 	.word	0x0000001f


	//----- nvinfo : EIATTR_FRAME_SIZE
	.align		4
.L_8:
        /*0030*/ 	.byte	0x04, 0x11
        /*0032*/ 	.short	(.L_10 - .L_9)
	.align		4
.L_9:
        /*0034*/ 	.word	index@(_Z10fir_filterP6float2S0_PKfiii)
        /*0038*/ 	.word	0x00000000


	//----- nvinfo : EIATTR_MIN_STACK_SIZE
	.align		4
.L_10:
        /*003c*/ 	.byte	0x04, 0x12
        /*003e*/ 	.short	(.L_12 - .L_11)
	.align		4
.L_11:
        /*0040*/ 	.word	index@(_Z10fir_filterP6float2S0_PKfiii)
        /*0044*/ 	.word	0x00000000


	//----- nvinfo : EIATTR_MIN_STACK_SIZE
	.align		4
.L_12:
        /*0048*/ 	.byte	0x04, 0x12
        /*004a*/ 	.short	(.L_14 - .L_13)
	.align		4
.L_13:
        /*004c*/ 	.word	index@(_Z3mixPsP6float2iiii)
        /*0050*/ 	.word	0x00000020
.L_14:


//--------------------- .nv.compat                --------------------------
	.section	.nv.compat,"",@"SHT_CUDA_COMPAT_INFO"
	.align	4
        /*0000*/ 	.byte	0x02, 0x09, 0x00, 0x00, 0x02, 0x02, 0x01, 0x00, 0x02, 0x05, 0x05, 0x00, 0x03, 0x07, 0x01, 0x01
        /*0010*/ 	.byte	0x02, 0x03, 0x00, 0x00, 0x02, 0x06, 0x01, 0x00, 0x04, 0x0b, 0x08, 0x00, 0x01, 0x00, 0x00, 0x00
        /*0020*/ 	.byte	0x00, 0x00, 0x00, 0x00


//--------------------- .nv.info._Z10fir_filterP6float2S0_PKfiii --------------------------
	.section	.nv.info._Z10fir_filterP6float2S0_PKfiii,"",@"SHT_CUDA_INFO"
	.sectionflags	@""
	.align	4


	//----- nvinfo : EIATTR_CUDA_API_VERSION
	.align		4
        /*0000*/ 	.byte	0x04, 0x37
        /*0002*/ 	.short	(.L_16 - .L_15)
.L_15:
        /*0004*/ 	.word	0x00000082


	//----- nvinfo : EIATTR_KPARAM_INFO
	.align		4
.L_16:
        /*0008*/ 	.byte	0x04, 0x17
        /*000a*/ 	.short	(.L_18 - .L_17)
.L_17:
        /*000c*/ 	.word	0x00000000
        /*0010*/ 	.short	0x0005
        /*0012*/ 	.short	0x0020
        /*0014*/ 	.byte	0x00, 0xf0, 0x11, 0x00


	//----- nvinfo : EIATTR_KPARAM_INFO
	.align		4
.L_18:
        /*0018*/ 	.byte	0x04, 0x17
        /*001a*/ 	.short	(.L_20 - .L_19)
.L_19:
        /*001c*/ 	.word	0x00000000
        /*0020*/ 	.short	0x0004
        /*0022*/ 	.short	0x001c
        /*0024*/ 	.byte	0x00, 0xf0, 0x11, 0x00


	//----- nvinfo : EIATTR_KPARAM_INFO
	.align		4
.L_20:
        /*0028*/ 	.byte	0x04, 0x17
        /*002a*/ 	.short	(.L_22 - .L_21)
.L_21:
        /*002c*/ 	.word	0x00000000
        /*0030*/ 	.short	0x0003
        /*0032*/ 	.short	0x0018
        /*0034*/ 	.byte	0x00, 0xf0, 0x11, 0x00


	//----- nvinfo : EIATTR_KPARAM_INFO
	.align		4
.L_22:
        /*0038*/ 	.byte	0x04, 0x17
        /*003a*/ 	.short	(.L_24 - .L_23)
.L_23:
        /*003c*/ 	.word	0x00000000
        /*0040*/ 	.short	0x0002
        /*0042*/ 	.short	0x0010
        /*0044*/ 	.byte	0x00, 0xf5, 0x21, 0x00


	//----- nvinfo : EIATTR_KPARAM_INFO
	.align		4
.L_24:
        /*0048*/ 	.byte	0x04, 0x17
        /*004a*/ 	.short	(.L_26 - .L_25)
.L_25:
        /*004c*/ 	.word	0x00000000
        /*0050*/ 	.short	0x0001
        /*0052*/ 	.short	0x0008
        /*0054*/ 	.byte	0x00, 0xf5, 0x21, 0x00


	//----- nvinfo : EIATTR_KPARAM_INFO
	.align		4
.L_26:
        /*0058*/ 	.byte	0x04, 0x17
        /*005a*/ 	.short	(.L_28 - .L_27)
.L_27:
        /*005c*/ 	.word	0x00000000
        /*0060*/ 	.short	0x0000
        /*0062*/ 	.short	0x0000
        /*0064*/ 	.byte	0x00, 0xf5, 0x21, 0x00


	//----- nvinfo : EIATTR_SPARSE_MMA_MASK
	.align		4
.L_28:
        /*0068*/ 	.byte	0x03, 0x50
        /*006a*/ 	.short	0x0000


	//----- nvinfo : EIATTR_MAXREG_COUNT
	.align		4
        /*006c*/ 	.byte	0x03, 0x1b
        /*006e*/ 	.short	0x00ff


	//----- nvinfo : EIATTR_MERCURY_ISA_VERSION
	.align		4
        /*0070*/ 	.byte	0x03, 0x5f
        /*0072*/ 	.short	0x0101


	//----- nvinfo : EIATTR_VRC_CTA_INIT_COUNT
	.align		4
        /*0074*/ 	.byte	0x02, 0x4a
	.zero		1
	.zero		1


	//----- nvinfo : EIATTR_EXIT_INSTR_OFFSETS
	.align		4
        /*0078*/ 	.byte	0x04, 0x1c
        /*007a*/ 	.short	(.L_30 - .L_29)


	//   ....[0]....
.L_29:
        /*007c*/ 	.word	0x000001f0


	//   ....[1]....
        /*0080*/ 	.word	0x00000d90


	//----- nvinfo : EIATTR_CBANK_PARAM_SIZE
	.align		4
.L_30:
        /*0084*/ 	.byte	0x03, 0x19
        /*0086*/ 	.short	0x0024


	//----- nvinfo : EIATTR_PARAM_CBANK
	.align		4
        /*0088*/ 	.byte	0x04, 0x0a
        /*008a*/ 	.short	(.L_32 - .L_31)
	.align		4
.L_31:
        /*008c*/ 	.word	index@(.nv.constant0._Z10fir_filterP6float2S0_PKfiii)
        /*0090*/ 	.short	0x0380
        /*0092*/ 	.short	0x0024


	//----- nvinfo : EIATTR_SW_WAR
	.align		4
.L_32:
        /*0094*/ 	.byte	0x04, 0x36
        /*0096*/ 	.short	(.L_34 - .L_33)
.L_33:
        /*0098*/ 	.word	0x00000008
.L_34:


//--------------------- .nv.info._Z3mixPsP6float2iiii --------------------------
	.section	.nv.info._Z3mixPsP6float2iiii,"",@"SHT_CUDA_INFO"
	.sectionflags	@""
	.align	4


	//----- nvinfo : EIATTR_CUDA_API_VERSION
	.align		4
        /*0000*/ 	.byte	0x04, 0x37
        /*0002*/ 	.short	(.L_36 - .L_35)
.L_35:
        /*0004*/ 	.word	0x00000082


	//----- nvinfo : EIATTR_KPARAM_INFO
	.align		4
.L_36:
        /*0008*/ 	.byte	0x04, 0x17
        /*000a*/ 	.short	(.L_38 - .L_37)
.L_37:
        /*000c*/ 	.word	0x00000000
        /*0010*/ 	.short	0x0005
        /*0012*/ 	.short	0x001c
        /*0014*/ 	.byte	0x00, 0xf0, 0x11, 0x00


	//----- nvinfo : EIATTR_KPARAM_INFO
	.align		4
.L_38:
        /*0018*/ 	.byte	0x04, 0x17
        /*001a*/ 	.short	(.L_40 - .L_39)
.L_39:
        /*001c*/ 	.word	0x00000000
        /*0020*/ 	.short	0x0004
        /*0022*/ 	.short	0x0018
        /*0024*/ 	.byte	0x00, 0xf0, 0x11, 0x00


	//----- nvinfo : EIATTR_KPARAM_INFO
	.align		4
.L_40:
        /*0028*/ 	.byte	0x04, 0x17
        /*002a*/ 	.short	(.L_42 - .L_41)
.L_41:
        /*002c*/ 	.word	0x00000000
        /*0030*/ 	.short	0x0003
        /*0032*/ 	.short	0x0014
        /*0034*/ 	.byte	0x00, 0xf0, 0x11, 0x00


	//----- nvinfo : EIATTR_KPARAM_INFO
	.align		4
.L_42:
        /*0038*/ 	.byte	0x04, 0x17
        /*003a*/ 	.short	(.L_44 - .L_43)
.L_43:
        /*003c*/ 	.word	0x00000000
        /*0040*/ 	.short	0x0002
        /*0042*/ 	.short	0x0010
        /*0044*/ 	.byte	0x00, 0xf0, 0x11, 0x00


	//----- nvinfo : EIATTR_KPARAM_INFO
	.align		4
.L_44:
        /*0048*/ 	.byte	0x04, 0x17
        /*004a*/ 	.short	(.L_46 - .L_45)
.L_45:
        /*004c*/ 	.word	0x00000000
        /*0050*/ 	.short	0x0001
        /*0052*/ 	.short	0x0008
        /*0054*/ 	.byte	0x00, 0xf5, 0x21, 0x00


	//----- nvinfo : EIATTR_KPARAM_INFO
	.align		4
.L_46:
        /*0058*/ 	.byte	0x04, 0x17
        /*005a*/ 	.short	(.L_48 - .L_47)
.L_47:
        /*005c*/ 	.word	0x00000000
        /*0060*/ 	.short	0x0000
        /*0062*/ 	.short	0x0000
        /*0064*/ 	.byte	0x00, 0xf5, 0x21, 0x00


	//----- nvinfo : EIATTR_SPARSE_MMA_MASK
	.align		4
.L_48:
        /*0068*/ 	.byte	0x03, 0x50
        /*006a*/ 	.short	0x0000


	//----- nvinfo : EIATTR_MAXREG_COUNT
	.align		4
        /*006c*/ 	.byte	0x03, 0x1b
        /*006e*/ 	.short	0x00ff


	//----- nvinfo : EIATTR_MERCURY_ISA_VERSION
	.align		4
        /*0070*/ 	.byte	0x03, 0x5f
        /*0072*/ 	.short	0x0101


	//----- nvinfo : EIATTR_VRC_CTA_INIT_COUNT
	.align		4
        /*0074*/ 	.byte	0x02, 0x4a
	.zero		1
	.zero		1


	//----- nvinfo : EIATTR_EXIT_INSTR_OFFSETS
	.align		4
        /*0078*/ 	.byte	0x04, 0x1c
        /*007a*/ 	.short	(.L_50 - .L_49)


	//   ....[0]....
.L_49:
        /*007c*/ 	.word	0x000000a0


	//   ....[1]....
        /*0080*/ 	.word	0x00000e60


	//----- nvinfo : EIATTR_CRS_STACK_SIZE
	.align		4
.L_50:
        /*0084*/ 	.byte	0x04, 0x1e
        /*0086*/ 	.short	(.L_52 - .L_51)
.L_51:
        /*0088*/ 	.word	0x00000000


	//----- nvinfo : EIATTR_CBANK_PARAM_SIZE
	.align		4
.L_52:
        /*008c*/ 	.byte	0x03, 0x19
        /*008e*/ 	.short	0x0020


	//----- nvinfo : EIATTR_PARAM_CBANK
	.align		4
        /*0090*/ 	.byte	0x04, 0x0a
        /*0092*/ 	.short	(.L_54 - .L_53)
	.align		4
.L_53:
        /*0094*/ 	.word	index@(.nv.constant0._Z3mixPsP6float2iiii)
        /*0098*/ 	.short	0x0380
        /*009a*/ 	.short	0x0020


	//----- nvinfo : EIATTR_SW_WAR
	.align		4
.L_54:
        /*009c*/ 	.byte	0x04, 0x36
        /*009e*/ 	.short	(.L_56 - .L_55)
.L_55:
        /*00a0*/ 	.word	0x00000008
.L_56:


//--------------------- .nv.callgraph             --------------------------
	.section	.nv.callgraph,"",@"SHT_CUDA_CALLGRAPH"
	.align	4
	.sectionentsize	8
	.align		4
        /*0000*/ 	.word	0x00000000
	.align		4
        /*0004*/ 	.word	0xffffffff
	.align		4
        /*0008*/ 	.word	0x00000000
	.align		4
        /*000c*/ 	.word	0xfffffffe
	.align		4
        /*0010*/ 	.word	0x00000000
	.align		4
        /*0014*/ 	.word	0xfffffffd
	.align		4
        /*0018*/ 	.word	0x00000000
	.align		4
        /*001c*/ 	.word	0xfffffffc


//--------------------- .nv.constant4             --------------------------
	.section	.nv.constant4,"a",@progbits
	.align	8
	.align		8
.nv.constant4:
        /*0000*/ 	.dword	__cudart_i2opi_f


//--------------------- .text._Z10fir_filterP6float2S0_PKfiii --------------------------
	.section	.text._Z10fir_filterP6float2S0_PKfiii,"ax",@progbits
	.align	128
        .global         _Z10fir_filterP6float2S0_PKfiii
        .type           _Z10fir_filterP6float2S0_PKfiii,@function
        .size           _Z10fir_filterP6float2S0_PKfiii,(.L_x_27 - _Z10fir_filterP6float2S0_PKfiii)
        .other          _Z10fir_filterP6float2S0_PKfiii,@"STO_CUDA_ENTRY STV_DEFAULT"
_Z10fir_filterP6float2S0_PKfiii:
.text._Z10fir_filterP6float2S0_PKfiii:
[----:B------:R-:W-:Y:S08]  /*0000*/  LDC R1, c[0x0][0x37c] ;  /* 0x0000df00ff017b82 */ /* 0x000ff00000000800 */
[----:B------:R-:W0:Y:S08]  /*0010*/  LDC R7, c[0x0][0x398] ;  /* 0x0000e600ff077b82 */ /* 0x000e300000000800 */
[----:B------:R-:W1:Y:S08]  /*0020*/  LDC R6, c[0x0][0x3a0] ;  /* 0x0000e800ff067b82 */ /* 0x000e700000000800 */
[----:B------:R-:W2:Y:S01]  /*0030*/  S2UR UR4, SR_CTAID.X ;  /* 0x00000000000479c3 */ /* 0x000ea20000002500 */
[----:B0-----:R-:W-:-:S04]  /*0040*/  IABS R9, R7 ;  /* 0x0000000700097213 */ /* 0x001fc80000000000 */
[----:B------:R-:W0:Y:S08]  /*0050*/  I2F.RP R0, R9 ;  /* 0x0000000900007306 */ /* 0x000e300000209400 */
[----:B0-----:R-:W0:Y:S02]  /*0060*/  MUFU.RCP R0, R0 ;  /* 0x0000000000007308 */ /* 0x001e240000001000 */
[----:B0-----:R-:W-:-:S06]  /*0070*/  IADD3 R2, PT, PT, R0, 0xffffffe, RZ ;  /* 0x0ffffffe00027810 */ /* 0x001fcc0007ffe0ff */
[----:B------:R0:W3:Y:S02]  /*0080*/  F2I.FTZ.U32.TRUNC.NTZ R3, R2 ;  /* 0x0000000200037305 */ /* 0x0000e4000021f000 */
[----:B0-----:R-:W-:Y:S01]  /*0090*/  HFMA2 R2, -RZ, RZ, 0, 0 ;  /* 0x00000000ff027431 */ /* 0x001fe200000001ff */
[----:B---3--:R-:W-:-:S05]  /*00a0*/  IADD3 R4, PT, PT, RZ, -R3, RZ ;  /* 0x80000003ff047210 */ /* 0x008fca0007ffe0ff */
[----:B------:R-:W-:Y:S01]  /*00b0*/  IMAD R5, R4, R9, RZ ;  /* 0x0000000904057224 */ /* 0x000fe200078e02ff */
[----:B-1----:R-:W-:-:S03]  /*00c0*/  IABS R4, R6 ;  /* 0x0000000600047213 */ /* 0x002fc60000000000 */
[----:B------:R-:W-:Y:S02]  /*00d0*/  IMAD.HI.U32 R3, R3, R5, R2 ;  /* 0x0000000503037227 */ /* 0x000fe400078e0002 */
[----:B------:R-:W2:Y:S01]  /*00e0*/  S2R R5, SR_TID.X ;  /* 0x0000000000057919 */ /* 0x000ea20000002100 */
[----:B------:R-:W2:Y:S03]  /*00f0*/  LDC R2, c[0x0][0x360] ;  /* 0x0000d800ff027b82 */ /* 0x000ea60000000800 */
[----:B------:R-:W-:-:S05]  /*0100*/  IMAD.HI.U32 R3, R3, R4, RZ ;  /* 0x0000000403037227 */ /* 0x000fca00078e00ff */
[----:B------:R-:W-:-:S05]  /*0110*/  IADD3 R0, PT, PT, -R3, RZ, RZ ;  /* 0x000000ff03007210 */ /* 0x000fca0007ffe1ff */
[----:B------:R-:W-:-:S05]  /*0120*/  IMAD R0, R9, R0, R4 ;  /* 0x0000000009007224 */ /* 0x000fca00078e0204 */
[----:B------:R-:W-:-:S13]  /*0130*/  ISETP.GT.U32.AND P2, PT, R9, R0, PT ;  /* 0x000000000900720c */ /* 0x000fda0003f44070 */
[-C--:B------:R-:W-:Y:S02]  /*0140*/  @!P2 IADD3 R0, PT, PT, R0, -R9.reuse, RZ ;  /* 0x800000090000a210 */ /* 0x080fe40007ffe0ff */
[----:B------:R-:W-:Y:S02]  /*0150*/  @!P2 IADD3 R3, PT, PT, R3, 0x1, RZ ;  /* 0x000000010303a810 */ /* 0x000fe40007ffe0ff */
[----:B------:R-:W-:Y:S02]  /*0160*/  ISETP.GE.U32.AND P0, PT, R0, R9, PT ;  /* 0x000000090000720c */ /* 0x000fe40003f06070 */
[----:B------:R-:W-:Y:S02]  /*0170*/  LOP3.LUT R0, R6, R7, RZ, 0x3c, !PT ;  /* 0x0000000706007212 */ /* 0x000fe400078e3cff */
[----:B------:R-:W-:Y:S02]  /*0180*/  ISETP.NE.AND P2, PT, R7, RZ, PT ;  /* 0x000000ff0700720c */ /* 0x000fe40003f45270 */
[----:B------:R-:W-:Y:S01]  /*0190*/  ISETP.GE.AND P1, PT, R0, RZ, PT ;  /* 0x000000ff0000720c */ /* 0x000fe20003f26270 */
[----:B--2---:R-:W-:-:S06]  /*01a0*/  IMAD R0, R2, UR4, R5 ;  /* 0x0000000402007c24 */ /* 0x004fcc000f8e0205 */
[----:B------:R-:W-:-:S06]  /*01b0*/  @P0 IADD3 R3, PT, PT, R3, 0x1, RZ ;  /* 0x0000000103030810 */ /* 0x000fcc0007ffe0ff */
[----:B------:R-:W-:Y:S02]  /*01c0*/  @!P1 IADD3 R3, PT, PT, -R3, RZ, RZ ;  /* 0x000000ff03039210 */ /* 0x000fe40007ffe1ff */
[----:B------:R-:W-:-:S04]  /*01d0*/  @!P2 LOP3.LUT R3, RZ, R7, RZ, 0x33, !PT ;  /* 0x00000007ff03a212 */ /* 0x000fc800078e33ff */
[----:B------:R-:W-:-:S13]  /*01e0*/  ISETP.GE.AND P0, PT, R0, R3, PT ;  /* 0x000000030000720c */ /* 0x000fda0003f06270 */
[----:B------:R-:W-:Y:S05]  /*01f0*/  @P0 EXIT ;  /* 0x000000000000094d */ /* 0x000fea0003800000 */
[----:B------:R-:W0:Y:S01]  /*0200*/  LDCU UR4, c[0x0][0x39c] ;  /* 0x00007380ff0477ac */ /* 0x000e220008000800 */
[----:B------:R-:W-:Y:S01]  /*0210*/  CS2R R10, SRZ ;  /* 0x00000000000a7805 */ /* 0x000fe2000001ff00 */
[----:B------:R-:W1:Y:S01]  /*0220*/  LDCU.64 UR8, c[0x0][0x358] ;  /* 0x00006b00ff0877ac */ /* 0x000e620008000a00 */
[----:B0-----:R-:W-:-:S05]  /*0230*/  IMAD R16, R7, UR4, RZ ;  /* 0x0000000407107c24 */ /* 0x001fca000f8e02ff */
[----:B------:R-:W-:-:S13]  /*0240*/  ISETP.GE.AND P0, PT, R16, 0x1, PT ;  /* 0x000000011000780c */ /* 0x000fda0003f06270 */
[----:B-1----:R-:W-:Y:S05]  /*0250*/  @!P0 BRA `(.L_x_0) ;  /* 0x0000000800c08947 */ /* 0x002fea0003800000 */
[----:B------:R-:W-:Y:S01]  /*0260*/  ISETP.GE.U32.AND P1, PT, R16, 0x8, PT ;  /* 0x000000081000780c */ /* 0x000fe20003f26070 */
[----:B------:R-:W-:Y:S01]  /*0270*/  IMAD R18, R0, R7, RZ ;  /* 0x0000000700127224 */ /* 0x000fe200078e02ff */
[----:B------:R-:W-:Y:S02]  /*0280*/  LOP3.LUT R21, R16, 0x7, RZ, 0xc0, !PT ;  /* 0x0000000710157812 */ /* 0x000fe400078ec0ff */
[----:B------:R-:W-:Y:S02]  /*0290*/  CS2R R10, SRZ ;  /* 0x00000000000a7805 */ /* 0x000fe4000001ff00 */
[----:B------:R-:W-:Y:S02]  /*02a0*/  MOV R19, RZ ;  /* 0x000000ff00137202 */ /* 0x000fe40000000f00 */
[----:B------:R-:W-:-:S05]  /*02b0*/  ISETP.NE.AND P0, PT, R21, RZ, PT ;  /* 0x000000ff1500720c */ /* 0x000fca0003f05270 */
[----:B------:R-:W-:Y:S08]  /*02c0*/  @!P1 BRA `(.L_x_1) ;  /* 0x0000000400549947 */ /* 0x000ff00003800000 */
[----:B------:R-:W0:Y:S01]  /*02d0*/  LDCU.64 UR6, c[0x0][0x390] ;  /* 0x00007200ff0677ac */ /* 0x000e220008000a00 */
[----:B------:R-:W-:Y:S01]  /*02e0*/  LOP3.LUT R19, R16, 0x7ffffff8, RZ, 0xc0, !PT ;  /* 0x7ffffff810137812 */ /* 0x000fe200078ec0ff */
[----:B------:R-:W-:Y:S01]  /*02f0*/  HFMA2 R10, -RZ, RZ, 0, 0 ;  /* 0x00000000ff0a7431 */ /* 0x000fe200000001ff */
[----:B------:R-:W-:Y:S01]  /*0300*/  MOV R17, R18 ;  /* 0x0000001200117202 */ /* 0x000fe20000000f00 */
[----:B------:R-:W1:Y:S01]  /*0310*/  LDCU.64 UR4, c[0x0][0x380] ;  /* 0x00007000ff0477ac */ /* 0x000e620008000a00 */
[----:B------:R-:W-:Y:S01]  /*0320*/  IADD3 R22, PT, PT, -R19, RZ, RZ ;  /* 0x000000ff13167210 */ /* 0x000fe20007ffe1ff */
[----:B0-----:R-:W-:-:S04]  /*0330*/  UIADD3 UR6, UP0, UPT, UR6, 0x10, URZ ;  /* 0x0000001006067890 */ /* 0x001fc8000ff1e0ff */
[----:B------:R-:W-:Y:S02]  /*0340*/  UIADD3.X UR7, UPT, UPT, URZ, UR7, URZ, UP0, !UPT ;  /* 0x00000007ff077290 */ /* 0x000fe400087fe4ff */
[----:B-1----:R-:W-:Y:S01]  /*0350*/  UIADD3 UR4, UP1, UPT, UR4, 0x20, URZ ;  /* 0x0000002004047890 */ /* 0x002fe2000ff3e0ff */
[----:B------:R-:W-:-:S03]  /*0360*/  MOV R6, UR6 ;  /* 0x0000000600067c02 */ /* 0x000fc60008000f00 */
[----:B------:R-:W-:Y:S01]  /*0370*/  MOV R7, UR7 ;  /* 0x0000000700077c02 */ /* 0x000fe20008000f00 */
[----:B------:R-:W-:-:S12]  /*0380*/  UIADD3.X UR5, UPT, UPT, URZ, UR5, URZ, UP1, !UPT ;  /* 0x00000005ff057290 */ /* 0x000fd80008ffe4ff */
.L_x_2:
[----:B------:R-:W-:Y:S01]  /*0390*/  MOV R4, UR4 ;  /* 0x0000000400047c02 */ /* 0x000fe20008000f00 */
[----:B------:R-:W2:Y:S01]  /*03a0*/  LDG.E R25, desc[UR8][R6.64+-0x10] ;  /* 0xfffff00806197981 */ /* 0x000ea2000c1e1900 */
[----:B------:R-:W-:-:S03]  /*03b0*/  MOV R5, UR5 ;  /* 0x0000000500057c02 */ /* 0x000fc60008000f00 */
[----:B------:R-:W3:Y:S01]  /*03c0*/  LDG.E R23, desc[UR8][R6.64+-0xc] ;  /* 0xfffff40806177981 */ /* 0x000ee2000c1e1900 */
[----:B------:R-:W-:-:S03]  /*03d0*/  IMAD.WIDE R4, R17, 0x8, R4 ;  /* 0x0000000811047825 */ /* 0x000fc600078e0204 */
[----:B------:R-:W4:Y:S04]  /*03e0*/  LDG.E R24, desc[UR8][R6.64+-0x8] ;  /* 0xfffff80806187981 */ /* 0x000f28000c1e1900 */
[----:B------:R-:W5:Y:S04]  /*03f0*/  LDG.E.64 R12, desc[UR8][R4.64+-0x20] ;  /* 0xffffe008040c7981 */ /* 0x000f68000c1e1b00 */
[----:B------:R-:W3:Y:S04]  /*0400*/  LDG.E.64 R14, desc[UR8][R4.64+-0x18] ;  /* 0xffffe808040e7981 */ /* 0x000ee8000c1e1b00 */
[----:B------:R-:W4:Y:S04]  /*0410*/  LDG.E.64 R8, desc[UR8][R4.64+-0x10] ;  /* 0xfffff00804087981 */ /* 0x000f28000c1e1b00 */
[----:B------:R-:W4:Y:S04]  /*0420*/  LDG.E.64 R2, desc[UR8][R4.64+-0x8] ;  /* 0xfffff80804027981 */ /* 0x000f28000c1e1b00 */
[----:B------:R-:W4:Y:S01]  /*0430*/  LDG.E R20, desc[UR8][R6.64+-0x4] ;  /* 0xfffffc0806147981 */ /* 0x000f22000c1e1900 */
[-C--:B-----5:R-:W-:Y:S01]  /*0440*/  FMUL R26, RZ, R13.reuse ;  /* 0x0000000dff1a7220 */ /* 0x0a0fe20000400000 */
[----:B--2---:R-:W-:-:S03]  /*0450*/  FMUL R13, R25, R13 ;  /* 0x0000000d190d7220 */ /* 0x004fc60000400000 */
[-C--:B------:R-:W-:Y:S01]  /*0460*/  FFMA R25, R25, R12.reuse, -R26 ;  /* 0x0000000c19197223 */ /* 0x080fe2000000081a */
[-C--:B---3--:R-:W-:Y:S01]  /*0470*/  FMUL R26, RZ, R15.reuse ;  /* 0x0000000fff1a7220 */ /* 0x088fe20000400000 */
[----:B------:R-:W-:Y:S01]  /*0480*/  FFMA R12, RZ, R12, R13 ;  /* 0x0000000cff0c7223 */ /* 0x000fe2000000000d */
[----:B------:R-:W-:Y:S01]  /*0490*/  FMUL R15, R23, R15 ;  /* 0x0000000f170f7220 */ /* 0x000fe20000400000 */
[-C--:B----4-:R-:W-:Y:S01]  /*04a0*/  FMUL R13, RZ, R9.reuse ;  /* 0x00000009ff0d7220 */ /* 0x090fe20000400000 */
[----:B------:R-:W-:Y:S01]  /*04b0*/  FMUL R9, R24, R9 ;  /* 0x0000000918097220 */ /* 0x000fe20000400000 */
[----:B------:R-:W-:Y:S01]  /*04c0*/  FADD R12, R12, R11 ;  /* 0x0000000b0c0c7221 */ /* 0x000fe20000000000 */
[----:B------:R-:W-:Y:S01]  /*04d0*/  FFMA R15, RZ, R14, R15 ;  /* 0x0000000eff0f7223 */ /* 0x000fe2000000000f */
[----:B------:R-:W-:Y:S01]  /*04e0*/  FADD R25, R25, R10 ;  /* 0x0000000a19197221 */ /* 0x000fe20000000000 */
[----:B------:R-:W-:Y:S01]  /*04f0*/  FFMA R24, R24, R8, -R13 ;  /* 0x0000000818187223 */ /* 0x000fe2000000080d */
[----:B------:R-:W2:Y:S01]  /*0500*/  LDG.E.64 R10, desc[UR8][R4.64] ;  /* 0x00000008040a7981 */ /* 0x000ea2000c1e1b00 */
[----:B------:R-:W-:Y:S01]  /*0510*/  FFMA R26, R23, R14, -R26 ;  /* 0x0000000e171a7223 */ /* 0x000fe2000000081a */
[----:B------:R-:W-:Y:S01]  /*0520*/  FADD R12, R12, R15 ;  /* 0x0000000f0c0c7221 */ /* 0x000fe20000000000 */
[----:B------:R-:W-:Y:S01]  /*0530*/  FFMA R13, RZ, R8, R9 ;  /* 0x00000008ff0d7223 */ /* 0x000fe20000000009 */
[----:B------:R-:W3:Y:S01]  /*0540*/  LDG.E R23, desc[UR8][R6.64] ;  /* 0x0000000806177981 */ /* 0x000ee2000c1e1900 */
[----:B------:R-:W-:-:S03]  /*0550*/  FADD R27, R25, R26 ;  /* 0x0000001a191b7221 */ /* 0x000fc60000000000 */
[----:B------:R-:W4:Y:S01]  /*0560*/  LDG.E.64 R8, desc[UR8][R4.64+0x8] ;  /* 0x0000080804087981 */ /* 0x000f22000c1e1b00 */
[----:B------:R-:W-:-:S03]  /*0570*/  FADD R26, R12, R13 ;  /* 0x0000000d0c1a7221 */ /* 0x000fc60000000000 */
[----:B------:R-:W5:Y:S01]  /*0580*/  LDG.E R25, desc[UR8][R6.64+0x4] ;  /* 0x0000040806197981 */ /* 0x000f62000c1e1900 */
[----:B------:R-:W-:-:S03]  /*0590*/  FADD R27, R27, R24 ;  /* 0x000000181b1b7221 */ /* 0x000fc60000000000 */
[----:B------:R-:W5:Y:S01]  /*05a0*/  LDG.E.64 R12, desc[UR8][R4.64+0x10] ;  /* 0x00001008040c7981 */ /* 0x000f62000c1e1b00 */
[----:B------:R-:W-:-:S03]  /*05b0*/  FMUL R15, RZ, R3 ;  /* 0x00000003ff0f7220 */ /* 0x000fc60000400000 */
[----:B------:R-:W5:Y:S01]  /*05c0*/  LDG.E R24, desc[UR8][R6.64+0x8] ;  /* 0x0000080806187981 */ /* 0x000f62000c1e1900 */
[CC--:B------:R-:W-:Y:S01]  /*05d0*/  FFMA R28, R20.reuse, R2.reuse, -R15 ;  /* 0x00000002141c7223 */ /* 0x0c0fe2000000080f */
[----:B------:R-:W-:Y:S02]  /*05e0*/  FMUL R3, R20, R3 ;  /* 0x0000000314037220 */ /* 0x000fe40000400000 */
[----:B------:R-:W5:Y:S04]  /*05f0*/  LDG.E.64 R14, desc[UR8][R4.64+0x18] ;  /* 0x00001808040e7981 */ /* 0x000f68000c1e1b00 */
[----:B------:R0:W5:Y:S01]  /*0600*/  LDG.E R20, desc[UR8][R6.64+0xc] ;  /* 0x00000c0806147981 */ /* 0x000162000c1e1900 */
[----:B------:R-:W-:Y:S01]  /*0610*/  FFMA R3, RZ, R2, R3 ;  /* 0x00000002ff037223 */ /* 0x000fe20000000003 */
[----:B------:R-:W-:-:S03]  /*0620*/  FADD R27, R27, R28 ;  /* 0x0000001c1b1b7221 */ /* 0x000fc60000000000 */
[----:B------:R-:W-:Y:S01]  /*0630*/  FADD R3, R26, R3 ;  /* 0x000000031a037221 */ /* 0x000fe20000000000 */
[----:B------:R-:W-:-:S04]  /*0640*/  IADD3 R22, PT, PT, R22, 0x8, RZ ;  /* 0x0000000816167810 */ /* 0x000fc80007ffe0ff */
[----:B------:R-:W-:Y:S02]  /*0650*/  ISETP.NE.AND P1, PT, R22, RZ, PT ;  /* 0x000000ff1600720c */ /* 0x000fe40003f25270 */
[----:B0-----:R-:W-:Y:S02]  /*0660*/  IADD3 R6, P2, PT, R6, 0x20, RZ ;  /* 0x0000002006067810 */ /* 0x001fe40007f5e0ff */
[----:B------:R-:W-:Y:S02]  /*0670*/  IADD3 R17, PT, PT, R17, 0x8, RZ ;  /* 0x0000000811117810 */ /* 0x000fe40007ffe0ff */
[----:B------:R-:W-:Y:S01]  /*0680*/  IADD3.X R7, PT, PT, RZ, R7, RZ, P2, !PT ;  /* 0x00000007ff077210 */ /* 0x000fe200017fe4ff */
[----:B--2---:R-:W-:-:S04]  /*0690*/  FMUL R2, RZ, R11 ;  /* 0x0000000bff027220 */ /* 0x004fc80000400000 */
[C---:B---3--:R-:W-:Y:S01]  /*06a0*/  FFMA R2, R23.reuse, R10, -R2 ;  /* 0x0000000a17027223 */ /* 0x048fe20000000802 */
[----:B------:R-:W-:Y:S01]  /*06b0*/  FMUL R11, R23, R11 ;  /* 0x0000000b170b7220 */ /* 0x000fe20000400000 */
[-C--:B----4-:R-:W-:Y:S02]  /*06c0*/  FMUL R26, RZ, R9.reuse ;  /* 0x00000009ff1a7220 */ /* 0x090fe40000400000 */
[----:B------:R-:W-:Y:S01]  /*06d0*/  FADD R2, R27, R2 ;  /* 0x000000021b027221 */ /* 0x000fe20000000000 */
[C---:B-----5:R-:W-:Y:S01]  /*06e0*/  FMUL R9, R25.reuse, R9 ;  /* 0x0000000919097220 */ /* 0x060fe20000400000 */
[----:B------:R-:W-:Y:S01]  /*06f0*/  FFMA R25, R25, R8, -R26 ;  /* 0x0000000819197223 */ /* 0x000fe2000000081a */
[----:B------:R-:W-:Y:S01]  /*0700*/  FFMA R10, RZ, R10, R11 ;  /* 0x0000000aff0a7223 */ /* 0x000fe2000000000b */
[-C--:B------:R-:W-:Y:S02]  /*0710*/  FMUL R5, RZ, R13.reuse ;  /* 0x0000000dff057220 */ /* 0x080fe40000400000 */
[----:B------:R-:W-:Y:S01]  /*0720*/  FADD R2, R2, R25 ;  /* 0x0000001902027221 */ /* 0x000fe20000000000 */
[----:B------:R-:W-:Y:S01]  /*0730*/  FADD R3, R3, R10 ;  /* 0x0000000a03037221 */ /* 0x000fe20000000000 */
[C---:B------:R-:W-:Y:S01]  /*0740*/  FFMA R5, R24.reuse, R12, -R5 ;  /* 0x0000000c18057223 */ /* 0x040fe20000000805 */
[----:B------:R-:W-:Y:S01]  /*0750*/  FFMA R8, RZ, R8, R9 ;  /* 0x00000008ff087223 */ /* 0x000fe20000000009 */
[----:B------:R-:W-:-:S02]  /*0760*/  FMUL R13, R24, R13 ;  /* 0x0000000d180d7220 */ /* 0x000fc40000400000 */
[----:B------:R-:W-:Y:S01]  /*0770*/  FADD R2, R2, R5 ;  /* 0x0000000502027221 */ /* 0x000fe20000000000 */
[-C--:B------:R-:W-:Y:S01]  /*0780*/  FMUL R5, RZ, R15.reuse ;  /* 0x0000000fff057220 */ /* 0x080fe20000400000 */
[----:B------:R-:W-:Y:S01]  /*0790*/  FADD R3, R3, R8 ;  /* 0x0000000803037221 */ /* 0x000fe20000000000 */
[----:B------:R-:W-:Y:S01]  /*07a0*/  FFMA R12, RZ, R12, R13 ;  /* 0x0000000cff0c7223 */ /* 0x000fe2000000000d */
[C---:B------:R-:W-:Y:S01]  /*07b0*/  FMUL R15, R20.reuse, R15 ;  /* 0x0000000f140f7220 */ /* 0x040fe20000400000 */
[-C--:B------:R-:W-:Y:S02]  /*07c0*/  FFMA R5, R20, R14.reuse, -R5 ;  /* 0x0000000e14057223 */ /* 0x080fe40000000805 */
[----:B------:R-:W-:Y:S01]  /*07d0*/  FADD R3, R3, R12 ;  /* 0x0000000c03037221 */ /* 0x000fe20000000000 */
[----:B------:R-:W-:Y:S01]  /*07e0*/  FFMA R14, RZ, R14, R15 ;  /* 0x0000000eff0e7223 */ /* 0x000fe2000000000f */
[----:B------:R-:W-:-:S03]  /*07f0*/  FADD R10, R2, R5 ;  /* 0x00000005020a7221 */ /* 0x000fc60000000000 */
[----:B------:R-:W-:Y:S01]  /*0800*/  FADD R11, R3, R14 ;  /* 0x0000000e030b7221 */ /* 0x000fe20000000000 */
[----:B------:R-:W-:Y:S06]  /*0810*/  @P1 BRA `(.L_x_2) ;  /* 0xfffffff800dc1947 */ /* 0x000fec000383ffff */
.L_x_1:
[----:B------:R-:W-:Y:S05]  /*0820*/  @!P0 BRA `(.L_x_0) ;  /* 0x00000004004c8947 */ /* 0x000fea0003800000 */
[----:B------:R-:W-:Y:S02]  /*0830*/  ISETP.GE.U32.AND P0, PT, R21, 0x4, PT ;  /* 0x000000041500780c */ /* 0x000fe40003f06070 */
[----:B------:R-:W-:-:S04]  /*0840*/  LOP3.LUT R22, R16, 0x3, RZ, 0xc0, !PT ;  /* 0x0000000310167812 */ /* 0x000fc800078ec0ff */
[----:B------:R-:W-:-:S07]  /*0850*/  ISETP.NE.AND P1, PT, R22, RZ, PT ;  /* 0x000000ff1600720c */ /* 0x000fce0003f25270 */
[----:B------:R-:W-:Y:S06]  /*0860*/  @!P0 BRA `(.L_x_3) ;  /* 0x0000000000988947 */ /* 0x000fec0003800000 */
[----:B------:R-:W0:Y:S01]  /*0870*/  LDC.64 R14, c[0x0][0x380] ;  /* 0x0000e000ff0e7b82 */ /* 0x000e220000000a00 */
[----:B------:R-:W-:-:S07]  /*0880*/  IADD3 R3, PT, PT, R18, R19, RZ ;  /* 0x0000001312037210 */ /* 0x000fce0007ffe0ff */
[----:B------:R-:W1:Y:S01]  /*0890*/  LDC.64 R12, c[0x0][0x390] ;  /* 0x0000e400ff0c7b82 */ /* 0x000e620000000a00 */
[----:B0-----:R-:W-:-:S05]  /*08a0*/  IMAD.WIDE R14, R3, 0x8, R14 ;  /* 0x00000008030e7825 */ /* 0x001fca00078e020e */
[----:B------:R-:W2:Y:S01]  /*08b0*/  LDG.E.64 R2, desc[UR8][R14.64] ;  /* 0x000000080e027981 */ /* 0x000ea2000c1e1b00 */
[----:B-1----:R-:W-:-:S03]  /*08c0*/  IMAD.WIDE.U32 R12, R19, 0x4, R12 ;  /* 0x00000004130c7825 */ /* 0x002fc600078e000c */
[----:B------:R-:W3:Y:S04]  /*08d0*/  LDG.E.64 R8, desc[UR8][R14.64+0x8] ;  /* 0x000008080e087981 */ /* 0x000ee8000c1e1b00 */
[----:B------:R-:W4:Y:S04]  /*08e0*/  LDG.E R23, desc[UR8][R12.64] ;  /* 0x000000080c177981 */ /* 0x000f28000c1e1900 */
[----:B------:R-:W5:Y:S04]  /*08f0*/  LDG.E R20, desc[UR8][R12.64+0x4] ;  /* 0x000004080c147981 */ /* 0x000f68000c1e1900 */
[----:B------:R-:W5:Y:S04]  /*0900*/  LDG.E.64 R4, desc[UR8][R14.64+0x10] ;  /* 0x000010080e047981 */ /* 0x000f68000c1e1b00 */
[----:B------:R-:W5:Y:S04]  /*0910*/  LDG.E R17, desc[UR8][R12.64+0x8] ;  /* 0x000008080c117981 */ /* 0x000f68000c1e1900 */
[----:B------:R-:W5:Y:S04]  /*0920*/  LDG.E.64 R6, desc[UR8][R14.64+0x18] ;  /* 0x000018080e067981 */ /* 0x000f68000c1e1b00 */
[----:B------:R-:W5:Y:S01]  /*0930*/  LDG.E R21, desc[UR8][R12.64+0xc] ;  /* 0x00000c080c157981 */ /* 0x000f62000c1e1900 */
[----:B------:R-:W-:Y:S01]  /*0940*/  IADD3 R19, PT, PT, R19, 0x4, RZ ;  /* 0x0000000413137810 */ /* 0x000fe20007ffe0ff */
[-C--:B--2---:R-:W-:Y:S01]  /*0950*/  FMUL R24, RZ, R3.reuse ;  /* 0x00000003ff187220 */ /* 0x084fe20000400000 */
[----:B----4-:R-:W-:-:S03]  /*0960*/  FMUL R3, R23, R3 ;  /* 0x0000000317037220 */ /* 0x010fc60000400000 */
[-C--:B------:R-:W-:Y:S01]  /*0970*/  FFMA R23, R23, R2.reuse, -R24 ;  /* 0x0000000217177223 */ /* 0x080fe20000000818 */
[-C--:B---3--:R-:W-:Y:S01]  /*0980*/  FMUL R25, RZ, R9.reuse ;  /* 0x00000009ff197220 */ /* 0x088fe20000400000 */
[----:B------:R-:W-:Y:S01]  /*0990*/  FFMA R2, RZ, R2, R3 ;  /* 0x00000002ff027223 */ /* 0x000fe20000000003 */
[C---:B-----5:R-:W-:Y:S02]  /*09a0*/  FMUL R3, R20.reuse, R9 ;  /* 0x0000000914037220 */ /* 0x060fe40000400000 */
[-C--:B------:R-:W-:Y:S01]  /*09b0*/  FFMA R20, R20, R8.reuse, -R25 ;  /* 0x0000000814147223 */ /* 0x080fe20000000819 */
[----:B------:R-:W-:Y:S01]  /*09c0*/  FADD R23, R10, R23 ;  /* 0x000000170a177221 */ /* 0x000fe20000000000 */
[----:B------:R-:W-:Y:S01]  /*09d0*/  FFMA R9, RZ, R8, R3 ;  /* 0x00000008ff097223 */ /* 0x000fe20000000003 */
[-C--:B------:R-:W-:Y:S01]  /*09e0*/  FMUL R8, RZ, R5.reuse ;  /* 0x00000005ff087220 */ /* 0x080fe20000400000 */
[----:B------:R-:W-:Y:S01]  /*09f0*/  FADD R2, R11, R2 ;  /* 0x000000020b027221 */ /* 0x000fe20000000000 */
[----:B------:R-:W-:Y:S01]  /*0a00*/  FMUL R3, R17, R5 ;  /* 0x0000000511037220 */ /* 0x000fe20000400000 */
[----:B------:R-:W-:Y:S01]  /*0a10*/  FADD R20, R23, R20 ;  /* 0x0000001417147221 */ /* 0x000fe20000000000 */
[-C--:B------:R-:W-:Y:S01]  /*0a20*/  FFMA R17, R17, R4.reuse, -R8 ;  /* 0x0000000411117223 */ /* 0x080fe20000000808 */
[----:B------:R-:W-:Y:S01]  /*0a30*/  FADD R2, R2, R9 ;  /* 0x0000000902027221 */ /* 0x000fe20000000000 */
[----:B------:R-:W-:Y:S01]  /*0a40*/  FFMA R5, RZ, R4, R3 ;  /* 0x00000004ff057223 */ /* 0x000fe20000000003 */
[-C--:B------:R-:W-:Y:S01]  /*0a50*/  FMUL R8, RZ, R7.reuse ;  /* 0x00000007ff087220 */ /* 0x080fe20000400000 */
[----:B------:R-:W-:Y:S01]  /*0a60*/  FMUL R3, R21, R7 ;  /* 0x0000000715037220 */ /* 0x000fe20000400000 */
[----:B------:R-:W-:-:S02]  /*0a70*/  FADD R17, R20, R17 ;  /* 0x0000001114117221 */ /* 0x000fc40000000000 */
[-C--:B------:R-:W-:Y:S01]  /*0a80*/  FFMA R8, R21, R6.reuse, -R8 ;  /* 0x0000000615087223 */ /* 0x080fe20000000808 */
[----:B------:R-:W-:Y:S01]  /*0a90*/  FADD R2, R2, R5 ;  /* 0x0000000502027221 */ /* 0x000fe20000000000 */
[----:B------:R-:W-:Y:S02]  /*0aa0*/  FFMA R3, RZ, R6, R3 ;  /* 0x00000006ff037223 */ /* 0x000fe40000000003 */
[----:B------:R-:W-:Y:S02]  /*0ab0*/  FADD R10, R17, R8 ;  /* 0x00000008110a7221 */ /* 0x000fe40000000000 */
[----:B------:R-:W-:-:S07]  /*0ac0*/  FADD R11, R2, R3 ;  /* 0x00000003020b7221 */ /* 0x000fce0000000000 */
.L_x_3:
[----:B------:R-:W-:Y:S05]  /*0ad0*/  @!P1 BRA `(.L_x_0) ;  /* 0x0000000000a09947 */ /* 0x000fea0003800000 */
[----:B------:R-:W-:Y:S02]  /*0ae0*/  ISETP.NE.AND P0, PT, R22, 0x1, PT ;  /* 0x000000011600780c */ /* 0x000fe40003f05270 */
[----:B------:R-:W-:-:S04]  /*0af0*/  LOP3.LUT R16, R16, 0x1, RZ, 0xc0, !PT ;  /* 0x0000000110107812 */ /* 0x000fc800078ec0ff */
[----:B------:R-:W-:-:S07]  /*0b00*/  ISETP.NE.U32.AND P1, PT, R16, 0x1, PT ;  /* 0x000000011000780c */ /* 0x000fce0003f25070 */
        /* <DEDUP_REMOVED lines=19> */
[----:B------:R-:W-:Y:S01]  /*0c40*/  FADD R11, R11, R12 ;  /* 0x0000000c0b0b7221 */ /* 0x000fe20000000000 */
[----:B------:R-:W-:Y:S02]  /*0c50*/  FFMA R4, RZ, R4, R3 ;  /* 0x00000004ff047223 */ /* 0x000fe40000000003 */
[----:B------:R-:W-:-:S02]  /*0c60*/  FADD R10, R10, R13 ;  /* 0x0000000d0a0a7221 */ /* 0x000fc40000000000 */
[----:B------:R-:W-:-:S07]  /*0c70*/  FADD R11, R11, R4 ;  /* 0x000000040b0b7221 */ /* 0x000fce0000000000 */
.L_x_4:
[----:B------:R-:W-:Y:S05]  /*0c80*/  @P1 BRA `(.L_x_0) ;  /* 0x0000000000341947 */ /* 0x000fea0003800000 */
[----:B------:R-:W0:Y:S01]  /*0c90*/  LDC.64 R6, c[0x0][0x380] ;  /* 0x0000e000ff067b82 */ /* 0x000e220000000a00 */
[----:B------:R-:W-:-:S07]  /*0ca0*/  IADD3 R3, PT, PT, R18, R19, RZ ;  /* 0x0000001312037210 */ /* 0x000fce0007ffe0ff */
[----:B------:R-:W1:Y:S01]  /*0cb0*/  LDC.64 R4, c[0x0][0x390] ;  /* 0x0000e400ff047b82 */ /* 0x000e620000000a00 */
[----:B0-----:R-:W-:-:S06]  /*0cc0*/  IMAD.WIDE R6, R3, 0x8, R6 ;  /* 0x0000000803067825 */ /* 0x001fcc00078e0206 */
[----:B------:R-:W2:Y:S01]  /*0cd0*/  LDG.E.64 R6, desc[UR8][R6.64] ;  /* 0x0000000806067981 */ /* 0x000ea2000c1e1b00 */
[----:B-1----:R-:W-:-:S06]  /*0ce0*/  IMAD.WIDE.U32 R4, R19, 0x4, R4 ;  /* 0x0000000413047825 */ /* 0x002fcc00078e0004 */
[----:B------:R-:W3:Y:S01]  /*0cf0*/  LDG.E R4, desc[UR8][R4.64] ;  /* 0x0000000804047981 */ /* 0x000ee2000c1e1900 */
[-C--:B--2---:R-:W-:Y:S01]  /*0d00*/  FMUL R9, RZ, R7.reuse ;  /* 0x00000007ff097220 */ /* 0x084fe20000400000 */
[----:B---3--:R-:W-:-:S03]  /*0d10*/  FMUL R3, R4, R7 ;  /* 0x0000000704037220 */ /* 0x008fc60000400000 */
[-C--:B------:R-:W-:Y:S01]  /*0d20*/  FFMA R9, R4, R6.reuse, -R9 ;  /* 0x0000000604097223 */ /* 0x080fe20000000809 */
[----:B------:R-:W-:-:S03]  /*0d30*/  FFMA R2, RZ, R6, R3 ;  /* 0x00000006ff027223 */ /* 0x000fc60000000003 */
[----:B------:R-:W-:Y:S01]  /*0d40*/  FADD R10, R10, R9 ;  /* 0x000000090a0a7221 */ /* 0x000fe20000000000 */
[----:B------:R-:W-:-:S07]  /*0d50*/  FADD R11, R11, R2 ;  /* 0x000000020b0b7221 */ /* 0x000fce0000000000 */
.L_x_0:
[----:B------:R-:W0:Y:S02]  /*0d60*/  LDC.64 R2, c[0x0][0x388] ;  /* 0x0000e200ff027b82 */ /* 0x000e240000000a00 */
[----:B0-----:R-:W-:-:S05]  /*0d70*/  IMAD.WIDE R2, R0, 0x8, R2 ;  /* 0x0000000800027825 */ /* 0x001fca00078e0202 */
[----:B------:R-:W-:Y:S01]  /*0d80*/  STG.E.64 desc[UR8][R2.64], R10 ;  /* 0x0000000a02007986 */ /* 0x000fe2000c101b08 */
[----:B------:R-:W-:Y:S05]  /*0d90*/  EXIT ;  /* 0x000000000000794d */ /* 0x000fea0003800000 */
.L_x_5:
[----:B------:R-:W-:-:S00]  /*0da0*/  BRA `(.L_x_5) ;  /* 0xfffffffc00fc7947 */ /* 0x000fc0000383ffff */
[----:B------:R-:W-:-:S00]  /*0db0*/  NOP ;  /* 0x0000000000007918 */ /* 0x000fc00000000000 */
        /* <DEDUP_REMOVED lines=12> */
.L_x_27:


//--------------------- .text._Z3mixPsP6float2iiii --------------------------
	.section	.text._Z3mixPsP6float2iiii,"ax",@progbits
	.align	128
        .global         _Z3mixPsP6float2iiii
        .type           _Z3mixPsP6float2iiii,@function
        .size           _Z3mixPsP6float2iiii,(.L_x_26 - _Z3mixPsP6float2iiii)
        .other          _Z3mixPsP6float2iiii,@"STO_CUDA_ENTRY STV_DEFAULT"
_Z3mixPsP6float2iiii:
.text._Z3mixPsP6float2iiii:
[----:B------:R-:W0:Y:S01]  /*0000*/  LDC R1, c[0x0][0x37c] ;  /* 0x0000df00ff017b82 */ /* 0x000e220000000800 */
[----:B------:R-:W1:Y:S07]  /*0010*/  S2R R0, SR_TID.X ;  /* 0x0000000000007919 */ /* 0x000e6e0000002100 */
[----:B------:R-:W1:Y:S01]  /*0020*/  S2UR UR4, SR_CTAID.X ;  /* 0x00000000000479c3 */ /* 0x000e620000002500 */
[----:B------:R-:W2:Y:S01]  /*0030*/  LDCU UR5, c[0x0][0x398] ;  /* 0x00007300ff0577ac */ /* 0x000ea20008000800 */
[----:B0-----:R-:W-:-:S06]  /*0040*/  VIADD R1, R1, 0xffffffe0 ;  /* 0xffffffe001017836 */ /* 0x001fcc0000000000 */
[----:B------:R-:W1:Y:S08]  /*0050*/  LDC R5, c[0x0][0x360] ;  /* 0x0000d800ff057b82 */ /* 0x000e700000000800 */
[----:B------:R-:W2:Y:S01]  /*0060*/  LDC R6, c[0x0][0x394] ;  /* 0x0000e500ff067b82 */ /* 0x000ea20000000800 */
[----:B-1----:R-:W-:Y:S02]  /*0070*/  IMAD R5, R5, UR4, R0 ;  /* 0x0000000405057c24 */ /* 0x002fe4000f8e0200 */
[----:B--2---:R-:W-:-:S05]  /*0080*/  IMAD R0, R6, UR5, RZ ;  /* 0x0000000506007c24 */ /* 0x004fca000f8e02ff */
[----:B------:R-:W-:-:S13]  /*0090*/  ISETP.GE.AND P0, PT, R5, R0, PT ;  /* 0x000000000500720c */ /* 0x000fda0003f06270 */
[----:B------:R-:W-:Y:S05]  /*00a0*/  @P0 EXIT ;  /* 0x000000000000094d */ /* 0x000fea0003800000 */
[----:B------:R-:W-:Y:S01]  /*00b0*/  IABS R9, R6 ;  /* 0x0000000600097213 */ /* 0x000fe20000000000 */
[----:B------:R-:W0:Y:S01]  /*00c0*/  LDCU UR4, c[0x0][0x39c] ;  /* 0x00007380ff0477ac */ /* 0x000e220008000800 */
[----:B------:R-:W-:Y:S01]  /*00d0*/  ISETP.GE.AND P2, PT, R5, RZ, PT ;  /* 0x000000ff0500720c */ /* 0x000fe20003f46270 */
[----:B------:R-:W-:Y:S01]  /*00e0*/  BSSY.RECONVERGENT B0, `(.L_x_6) ;  /* 0x0000023000007945 */ /* 0x000fe20003800200 */
[----:B------:R-:W1:Y:S08]  /*00f0*/  I2F.RP R0, R9 ;  /* 0x0000000900007306 */ /* 0x000e700000209400 */
[----:B-1----:R-:W1:Y:S02]  /*0100*/  MUFU.RCP R0, R0 ;  /* 0x0000000000007308 */ /* 0x002e640000001000 */
[----:B-1----:R-:W-:-:S06]  /*0110*/  VIADD R2, R0, 0xffffffe ;  /* 0x0ffffffe00027836 */ /* 0x002fcc0000000000 */
[----:B------:R1:W2:Y:S02]  /*0120*/  F2I.FTZ.U32.TRUNC.NTZ R3, R2 ;  /* 0x0000000200037305 */ /* 0x0002a4000021f000 */
[----:B-1----:R-:W-:Y:S02]  /*0130*/  IMAD.MOV.U32 R2, RZ, RZ, RZ ;  /* 0x000000ffff027224 */ /* 0x002fe400078e00ff */
[----:B--2---:R-:W-:-:S04]  /*0140*/  IMAD.MOV R4, RZ, RZ, -R3 ;  /* 0x000000ffff047224 */ /* 0x004fc800078e0a03 */
[----:B------:R-:W-:Y:S01]  /*0150*/  IMAD R7, R4, R9, RZ ;  /* 0x0000000904077224 */ /* 0x000fe200078e02ff */
[----:B------:R-:W-:-:S03]  /*0160*/  IABS R4, R5 ;  /* 0x0000000500047213 */ /* 0x000fc60000000000 */
[----:B------:R-:W-:Y:S01]  /*0170*/  IMAD.HI.U32 R3, R3, R7, R2 ;  /* 0x0000000703037227 */ /* 0x000fe200078e0002 */
[----:B------:R-:W-:-:S04]  /*0180*/  I2FP.F32.S32 R7, R6 ;  /* 0x0000000600077245 */ /* 0x000fc80000201400 */
[----:B------:R-:W1:Y:S01]  /*0190*/  MUFU.RCP R2, R7 ;  /* 0x0000000700027308 */ /* 0x000e620000001000 */
[----:B------:R-:W-:-:S04]  /*01a0*/  IMAD.HI.U32 R3, R3, R4, RZ ;  /* 0x0000000403037227 */ /* 0x000fc800078e00ff */
[----:B------:R-:W-:-:S04]  /*01b0*/  IMAD.MOV R3, RZ, RZ, -R3 ;  /* 0x000000ffff037224 */ /* 0x000fc800078e0a03 */
[----:B------:R-:W-:Y:S01]  /*01c0*/  IMAD R0, R9, R3, R4 ;  /* 0x0000000309007224 */ /* 0x000fe200078e0204 */
[----:B0-----:R-:W-:-:S04]  /*01d0*/  I2FP.F32.S32 R3, UR4 ;  /* 0x0000000400037c45 */ /* 0x001fc80008201400 */
[----:B------:R-:W-:-:S13]  /*01e0*/  ISETP.GT.U32.AND P0, PT, R9, R0, PT ;  /* 0x000000000900720c */ /* 0x000fda0003f04070 */
[----:B------:R-:W-:Y:S01]  /*01f0*/  @!P0 IMAD.IADD R0, R0, 0x1, -R9 ;  /* 0x0000000100008824 */ /* 0x000fe200078e0a09 */
[----:B------:R-:W-:-:S04]  /*0200*/  ISETP.NE.AND P0, PT, R6, RZ, PT ;  /* 0x000000ff0600720c */ /* 0x000fc80003f05270 */
[----:B------:R-:W-:-:S13]  /*0210*/  ISETP.GT.U32.AND P1, PT, R9, R0, PT ;  /* 0x000000000900720c */ /* 0x000fda0003f24070 */
[----:B------:R-:W-:Y:S02]  /*0220*/  @!P1 IMAD.IADD R0, R0, 0x1, -R9 ;  /* 0x0000000100009824 */ /* 0x000fe400078e0a09 */
[----:B-1----:R-:W-:Y:S02]  /*0230*/  FFMA R9, -R7, R2, 1 ;  /* 0x3f80000007097423 */ /* 0x002fe40000000102 */
[----:B------:R-:W-:Y:S01]  /*0240*/  @!P2 IMAD.MOV R0, RZ, RZ, -R0 ;  /* 0x000000ffff00a224 */ /* 0x000fe200078e0a00 */
[----:B------:R-:W-:Y:S01]  /*0250*/  @!P0 LOP3.LUT R0, RZ, R6, RZ, 0x33, !PT ;  /* 0x00000006ff008212 */ /* 0x000fe200078e33ff */
[----:B------:R-:W-:-:S03]  /*0260*/  FFMA R9, R2, R9, R2 ;  /* 0x0000000902097223 */ /* 0x000fc60000000002 */
[----:B------:R-:W-:-:S05]  /*0270*/  I2FP.F32.S32 R0, R0 ;  /* 0x0000000000007245 */ /* 0x000fca0000201400 */
[----:B------:R-:W-:-:S04]  /*0280*/  FMUL R0, R0, R3 ;  /* 0x0000000300007220 */ /* 0x000fc80000400000 */
[----:B------:R-:W0:Y:S01]  /*0290*/  FCHK P0, R0, R7 ;  /* 0x0000000700007302 */ /* 0x000e220000000000 */
[----:B------:R-:W-:-:S04]  /*02a0*/  FFMA R2, R0, R9, RZ ;  /* 0x0000000900027223 */ /* 0x000fc800000000ff */
[----:B------:R-:W-:-:S04]  /*02b0*/  FFMA R3, -R7, R2, R0 ;  /* 0x0000000207037223 */ /* 0x000fc80000000100 */
[----:B------:R-:W-:Y:S01]  /*02c0*/  FFMA R9, R9, R3, R2 ;  /* 0x0000000309097223 */ /* 0x000fe20000000002 */
[----:B0-----:R-:W-:Y:S06]  /*02d0*/  @!P0 BRA `(.L_x_7) ;  /* 0x00000000000c8947 */ /* 0x001fec0003800000 */
[----:B------:R-:W-:-:S07]  /*02e0*/  MOV R2, 0x300 ;  /* 0x0000030000027802 */ /* 0x000fce0000000f00 */
[----:B------:R-:W-:Y:S05]  /*02f0*/  CALL.REL.NOINC `($__internal_0_$__cuda_sm3x_div_rn_noftz_f32_slowpath) ;  /* 0x0000000800dc7944 */ /* 0x000fea0003c00000 */
[----:B------:R-:W-:-:S07]  /*0300*/  IMAD.MOV.U32 R9, RZ, RZ, R0 ;  /* 0x000000ffff097224 */ /* 0x000fce00078e0000 */
.L_x_7:
[----:B------:R-:W-:Y:S05]  /*0310*/  BSYNC.RECONVERGENT B0 ;  /* 0x0000000000007941 */ /* 0x000fea0003800200 */
.L_x_6:
[----:B------:R-:W0:Y:S01]  /*0320*/  F2F.F64.F32 R2, R9 ;  /* 0x0000000900027310 */ /* 0x000e220000201800 */
[----:B------:R-:W-:Y:S01]  /*0330*/  UMOV UR4, 0x60000000 ;  /* 0x6000000000047882 */ /* 0x000fe20000000000 */
[----:B------:R-:W-:Y:S01]  /*0340*/  UMOV UR5, 0x400921fb ;  /* 0x400921fb00057882 */ /* 0x000fe20000000000 */
[----:B------:R-:W1:Y:S01]  /*0350*/  LDCU.64 UR6, c[0x0][0x358] ;  /* 0x00006b00ff0677ac */ /* 0x000e620008000a00 */
[----:B------:R-:W-:Y:S01]  /*0360*/  BSSY.RECONVERGENT B0, `(.L_x_8) ;  /* 0x0000045000007945 */ /* 0x000fe20003800200 */
[----:B0-----:R-:W-:-:S08]  /*0370*/  DADD R2, R2, R2 ;  /* 0x0000000002027229 */ /* 0x001fd00000000002 */
[----:B------:R-:W-:-:S06]  /*0380*/  DMUL R2, R2, -UR4 ;  /* 0x8000000402027c28 */ /* 0x000fcc0008000000 */
[----:B------:R-:W0:Y:S02]  /*0390*/  F2F.F32.F64 R7, R2 ;  /* 0x0000000200077310 */ /* 0x000e240000301000 */
[C---:B0-----:R-:W-:Y:S01]  /*03a0*/  FMUL R0, R7.reuse, 0.63661974668502807617 ;  /* 0x3f22f98307007820 */ /* 0x041fe20000400000 */
[----:B------:R-:W-:-:S05]  /*03b0*/  FSETP.GE.AND P0, PT, |R7|, 105615, PT ;  /* 0x47ce47800700780b */ /* 0x000fca0003f06200 */
[----:B------:R-:W0:Y:S02]  /*03c0*/  F2I.NTZ R0, R0 ;  /* 0x0000000000007305 */ /* 0x000e240000203100 */
[----:B0-----:R-:W-:Y:S01]  /*03d0*/  I2FP.F32.S32 R10, R0 ;  /* 0x00000000000a7245 */ /* 0x001fe20000201400 */
[----:B------:R-:W-:-:S04]  /*03e0*/  IMAD.MOV.U32 R12, RZ, RZ, R0 ;  /* 0x000000ffff0c7224 */ /* 0x000fc800078e0000 */
[----:B------:R-:W-:-:S04]  /*03f0*/  FFMA R11, R10, -1.5707962512969970703, R7 ;  /* 0xbfc90fda0a0b7823 */ /* 0x000fc80000000007 */
[----:B------:R-:W-:-:S04]  /*0400*/  FFMA R11, R10, -7.5497894158615963534e-08, R11 ;  /* 0xb3a221680a0b7823 */ /* 0x000fc8000000000b */
[----:B------:R-:W-:-:S04]  /*0410*/  FFMA R10, R10, -5.3903029534742383927e-15, R11 ;  /* 0xa7c234c50a0a7823 */ /* 0x000fc8000000000b */
[----:B------:R-:W-:Y:S01]  /*0420*/  IMAD.MOV.U32 R4, RZ, RZ, R10 ;  /* 0x000000ffff047224 */ /* 0x000fe200078e000a */
[----:B-1----:R-:W-:Y:S06]  /*0430*/  @!P0 BRA `(.L_x_9) ;  /* 0x0000000000dc8947 */ /* 0x002fec0003800000 */
[----:B------:R-:W-:-:S13]  /*0440*/  FSETP.NEU.AND P0, PT, |R7|, +INF , PT ;  /* 0x7f8000000700780b */ /* 0x000fda0003f0d200 */
[----:B------:R-:W-:Y:S01]  /*0450*/  @!P0 FMUL R4, RZ, R7 ;  /* 0x00000007ff048220 */ /* 0x000fe20000400000 */
[----:B------:R-:W-:Y:S01]  /*0460*/  @!P0 IMAD.MOV.U32 R0, RZ, RZ, RZ ;  /* 0x000000ffff008224 */ /* 0x000fe200078e00ff */
[----:B------:R-:W-:Y:S06]  /*0470*/  @!P0 BRA `(.L_x_9) ;  /* 0x0000000000cc8947 */ /* 0x000fec0003800000 */
[----:B------:R-:W-:Y:S01]  /*0480*/  IMAD.SHL.U32 R2, R7, 0x100, RZ ;  /* 0x0000010007027824 */ /* 0x000fe200078e00ff */
[----:B------:R-:W0:Y:S01]  /*0490*/  LDCU.64 UR8, c[0x4][URZ] ;  /* 0x01000000ff0877ac */ /* 0x000e220008000a00 */
[----:B------:R-:W-:Y:S02]  /*04a0*/  IMAD.MOV.U32 R6, RZ, RZ, RZ ;  /* 0x000000ffff067224 */ /* 0x000fe400078e00ff */
[----:B------:R-:W-:Y:S01]  /*04b0*/  IMAD.MOV.U32 R0, RZ, RZ, R1 ;  /* 0x000000ffff007224 */ /* 0x000fe200078e0001 */
[----:B------:R-:W-:Y:S01]  /*04c0*/  LOP3.LUT R13, R2, 0x80000000, RZ, 0xfc, !PT ;  /* 0x80000000020d7812 */ /* 0x000fe200078efcff */
[----:B------:R-:W-:Y:S01]  /*04d0*/  UMOV UR5, URZ ;  /* 0x000000ff00057c82 */ /* 0x000fe20008000000 */
[----:B------:R-:W-:-:S05]  /*04e0*/  UMOV UR4, URZ ;  /* 0x000000ff00047c82 */ /* 0x000fca0008000000 */
.L_x_10:
[----:B0-----:R-:W-:Y:S02]  /*04f0*/  IMAD.U32 R8, RZ, RZ, UR8 ;  /* 0x00000008ff087e24 */ /* 0x001fe4000f8e00ff */
[----:B------:R-:W-:-:S05]  /*0500*/  IMAD.U32 R9, RZ, RZ, UR9 ;  /* 0x00000009ff097e24 */ /* 0x000fca000f8e00ff */
[----:B------:R-:W2:Y:S01]  /*0510*/  LDG.E.CONSTANT R2, desc[UR6][R8.64] ;  /* 0x0000000608027981 */ /* 0x000ea2000c1e9900 */
[----:B------:R-:W-:Y:S02]  /*0520*/  UIADD3 UR8, UP0, UPT, UR8, 0x4, URZ ;  /* 0x0000000408087890 */ /* 0x000fe4000ff1e0ff */
[----:B------:R-:W-:Y:S02]  /*0530*/  UIADD3 UR4, UPT, UPT, UR4, 0x1, URZ ;  /* 0x0000000104047890 */ /* 0x000fe4000fffe0ff */
[----:B------:R-:W-:Y:S02]  /*0540*/  UIADD3.X UR9, UPT, UPT, URZ, UR9, URZ, UP0, !UPT ;  /* 0x00000009ff097290 */ /* 0x000fe400087fe4ff */
[----:B------:R-:W-:Y:S01]  /*0550*/  UISETP.NE.AND UP0, UPT, UR4, 0x6, UPT ;  /* 0x000000060400788c */ /* 0x000fe2000bf05270 */
[----:B--2---:R-:W-:-:S03]  /*0560*/  IMAD.WIDE.U32 R2, R2, R13, RZ ;  /* 0x0000000d02027225 */ /* 0x004fc600078e00ff */
[----:B------:R-:W-:-:S04]  /*0570*/  IADD3 R11, P0, PT, R2, R6, RZ ;  /* 0x00000006020b7210 */ /* 0x000fc80007f1e0ff */
[----:B------:R-:W-:Y:S01]  /*0580*/  IADD3.X R6, PT, PT, R3, UR5, RZ, P0, !PT ;  /* 0x0000000503067c10 */ /* 0x000fe200087fe4ff */
[----:B------:R0:W-:Y:S02]  /*0590*/  STL [R0], R11 ;  /* 0x0000000b00007387 */ /* 0x0001e40000100800 */
[----:B0-----:R-:W-:Y:S01]  /*05a0*/  VIADD R0, R0, 0x4 ;  /* 0x0000000400007836 */ /* 0x001fe20000000000 */
[----:B------:R-:W-:Y:S06]  /*05b0*/  BRA.U UP0, `(.L_x_10) ;  /* 0xfffffffd00cc7547 */ /* 0x000fec000b83ffff */
[----:B------:R-:W-:Y:S01]  /*05c0*/  SHF.R.U32.HI R4, RZ, 0x17, R7 ;  /* 0x00000017ff047819 */ /* 0x000fe20000011607 */
[----:B------:R0:W-:Y:S03]  /*05d0*/  STL [R1+0x18], R6 ;  /* 0x0000180601007387 */ /* 0x0001e60000100800 */
[C---:B------:R-:W-:Y:S02]  /*05e0*/  LOP3.LUT R0, R4.reuse, 0xe0, RZ, 0xc0, !PT ;  /* 0x000000e004007812 */ /* 0x040fe400078ec0ff */
[----:B------:R-:W-:-:S03]  /*05f0*/  LOP3.LUT P0, RZ, R4, 0x1f, RZ, 0xc0, !PT ;  /* 0x0000001f04ff7812 */ /* 0x000fc6000780c0ff */
[----:B------:R-:W-:-:S05]  /*0600*/  VIADD R0, R0, 0xffffff80 ;  /* 0xffffff8000007836 */ /* 0x000fca0000000000 */
[----:B------:R-:W-:-:S05]  /*0610*/  SHF.R.U32.HI R0, RZ, 0x5, R0 ;  /* 0x00000005ff007819 */ /* 0x000fca0000011600 */
[----:B------:R-:W-:-:S05]  /*0620*/  IMAD R11, R0, -0x4, R1 ;  /* 0xfffffffc000b7824 */ /* 0x000fca00078e0201 */
[----:B------:R-:W2:Y:S04]  /*0630*/  LDL R0, [R11+0x18] ;  /* 0x000018000b007983 */ /* 0x000ea80000100800 */
[----:B------:R-:W2:Y:S04]  /*0640*/  LDL R3, [R11+0x14] ;  /* 0x000014000b037983 */ /* 0x000ea80000100800 */
[----:B------:R-:W3:Y:S01]  /*0650*/  @P0 LDL R2, [R11+0x10] ;  /* 0x000010000b020983 */ /* 0x000ee20000100800 */
[----:B------:R-:W-:Y:S01]  /*0660*/  LOP3.LUT R4, R4, 0x1f, RZ, 0xc0, !PT ;  /* 0x0000001f04047812 */ /* 0x000fe200078ec0ff */
[----:B------:R-:W-:Y:S01]  /*0670*/  UMOV UR4, 0x54442d19 ;  /* 0x54442d1900047882 */ /* 0x000fe20000000000 */
[----:B------:R-:W-:-:S02]  /*0680*/  UMOV UR5, 0x3bf921fb ;  /* 0x3bf921fb00057882 */ /* 0x000fc40000000000 */
[-C--:B--2---:R-:W-:Y:S02]  /*0690*/  @P0 SHF.L.W.U32.HI R0, R3, R4.reuse, R0 ;  /* 0x0000000403000219 */ /* 0x084fe40000010e00 */
[----:B---3--:R-:W-:Y:S02]  /*06a0*/  @P0 SHF.L.W.U32.HI R3, R2, R4, R3 ;  /* 0x0000000402030219 */ /* 0x008fe40000010e03 */
[----:B------:R-:W-:Y:S02]  /*06b0*/  ISETP.GE.AND P0, PT, R7, RZ, PT ;  /* 0x000000ff0700720c */ /* 0x000fe40003f06270 */
[C---:B------:R-:W-:Y:S01]  /*06c0*/  SHF.L.W.U32.HI R2, R3.reuse, 0x2, R0 ;  /* 0x0000000203027819 */ /* 0x040fe20000010e00 */
[----:B------:R-:W-:-:S03]  /*06d0*/  IMAD.SHL.U32 R3, R3, 0x4, RZ ;  /* 0x0000000403037824 */ /* 0x000fc600078e00ff */
[----:B------:R-:W-:-:S04]  /*06e0*/  SHF.R.S32.HI R4, RZ, 0x1f, R2 ;  /* 0x0000001fff047819 */ /* 0x000fc80000011402 */
[C---:B------:R-:W-:Y:S02]  /*06f0*/  LOP3.LUT R8, R4.reuse, R3, RZ, 0x3c, !PT ;  /* 0x0000000304087212 */ /* 0x040fe400078e3cff */
[----:B------:R-:W-:Y:S02]  /*0700*/  LOP3.LUT R9, R4, R2, RZ, 0x3c, !PT ;  /* 0x0000000204097212 */ /* 0x000fe400078e3cff */
[----:B------:R-:W-:Y:S02]  /*0710*/  SHF.R.U32.HI R3, RZ, 0x1e, R0 ;  /* 0x0000001eff037819 */ /* 0x000fe40000011600 */
[C---:B------:R-:W-:Y:S02]  /*0720*/  LOP3.LUT R4, R2.reuse, R7, RZ, 0x3c, !PT ;  /* 0x0000000702047212 */ /* 0x040fe400078e3cff */
[----:B------:R-:W1:Y:S01]  /*0730*/  I2F.F64.S64 R8, R8 ;  /* 0x0000000800087312 */ /* 0x000e620000301c00 */
[----:B------:R-:W-:Y:S02]  /*0740*/  LEA.HI R0, R2, R3, RZ, 0x1 ;  /* 0x0000000302007211 */ /* 0x000fe400078f08ff */
[----:B------:R-:W-:-:S03]  /*0750*/  ISETP.GE.AND P1, PT, R4, RZ, PT ;  /* 0x000000ff0400720c */ /* 0x000fc60003f26270 */
[----:B------:R-:W-:-:S04]  /*0760*/  IMAD.MOV R2, RZ, RZ, -R0 ;  /* 0x000000ffff027224 */ /* 0x000fc800078e0a00 */
[----:B------:R-:W-:Y:S01]  /*0770*/  @!P0 IMAD.MOV.U32 R0, RZ, RZ, R2 ;  /* 0x000000ffff008224 */ /* 0x000fe200078e0002 */
[----:B-1----:R-:W-:-:S10]  /*0780*/  DMUL R14, R8, UR4 ;  /* 0x00000004080e7c28 */ /* 0x002fd40008000000 */
[----:B------:R-:W1:Y:S02]  /*0790*/  F2F.F32.F64 R14, R14 ;  /* 0x0000000e000e7310 */ /* 0x000e640000301000 */
[----:B01----:R-:W-:-:S07]  /*07a0*/  FSEL R4, -R14, R14, !P1 ;  /* 0x0000000e0e047208 */ /* 0x003fce0004800100 */
.L_x_9:
[----:B------:R-:W-:Y:S05]  /*07b0*/  BSYNC.RECONVERGENT B0 ;  /* 0x0000000000007941 */ /* 0x000fea0003800200 */
.L_x_8:
[----:B------:R-:W-:Y:S02]  /*07c0*/  IMAD.MOV.U32 R13, RZ, RZ, 0x37cbac00 ;  /* 0x37cbac00ff0d7424 */ /* 0x000fe400078e00ff */
[----:B------:R-:W-:Y:S01]  /*07d0*/  FMUL R2, R4, R4 ;  /* 0x0000000404027220 */ /* 0x000fe20000400000 */
[C---:B------:R-:W-:Y:S01]  /*07e0*/  LOP3.LUT R6, R0.reuse, 0x1, RZ, 0xc0, !PT ;  /* 0x0000000100067812 */ /* 0x040fe200078ec0ff */
[----:B------:R-:W-:Y:S01]  /*07f0*/  VIADD R0, R0, 0x1 ;  /* 0x0000000100007836 */ /* 0x000fe20000000000 */
[----:B------:R-:W-:Y:S01]  /*0800*/  BSSY.RECONVERGENT B0, `(.L_x_11) ;  /* 0x0000048000007945 */ /* 0x000fe20003800200 */
[----:B------:R-:W-:Y:S01]  /*0810*/  FFMA R3, R2, R13, -0.0013887860113754868507 ;  /* 0xbab607ed02037423 */ /* 0x000fe2000000000d */
[----:B------:R-:W-:Y:S01]  /*0820*/  ISETP.NE.U32.AND P0, PT, R6, 0x1, PT ;  /* 0x000000010600780c */ /* 0x000fe20003f05070 */
[----:B------:R-:W-:Y:S01]  /*0830*/  IMAD.MOV.U32 R9, RZ, RZ, 0x3c0885e4 ;  /* 0x3c0885e4ff097424 */ /* 0x000fe200078e00ff */
[----:B------:R-:W-:Y:S01]  /*0840*/  LOP3.LUT P1, RZ, R0, 0x2, RZ, 0xc0, !PT ;  /* 0x0000000200ff7812 */ /* 0x000fe2000782c0ff */
[----:B------:R-:W-:Y:S01]  /*0850*/  IMAD.MOV.U32 R6, RZ, RZ, 0x3e2aaaa8 ;  /* 0x3e2aaaa8ff067424 */ /* 0x000fe200078e00ff */
[----:B------:R-:W-:-:S02]  /*0860*/  FSEL R3, R3, -0.00019574658654164522886, P0 ;  /* 0xb94d415303037808 */ /* 0x000fc40000000000 */
[----:B------:R-:W-:Y:S02]  /*0870*/  FSEL R9, R9, 0.041666727513074874878, !P0 ;  /* 0x3d2aaabb09097808 */ /* 0x000fe40004000000 */
[----:B------:R-:W-:Y:S02]  /*0880*/  FSEL R0, R4, 1, !P0 ;  /* 0x3f80000004007808 */ /* 0x000fe40004000000 */
[----:B------:R-:W-:Y:S01]  /*0890*/  FSEL R4, -R6, -0.4999999701976776123, !P0 ;  /* 0xbeffffff06047808 */ /* 0x000fe20004000100 */
[C---:B------:R-:W-:Y:S01]  /*08a0*/  FFMA R3, R2.reuse, R3, R9 ;  /* 0x0000000302037223 */ /* 0x040fe20000000009 */
[----:B------:R-:W-:Y:S01]  /*08b0*/  FSETP.GE.AND P0, PT, |R7|, 105615, PT ;  /* 0x47ce47800700780b */ /* 0x000fe20003f06200 */
[C---:B------:R-:W-:Y:S02]  /*08c0*/  FFMA R11, R2.reuse, R0, RZ ;  /* 0x00000000020b7223 */ /* 0x040fe400000000ff */
[----:B------:R-:W-:-:S04]  /*08d0*/  FFMA R3, R2, R3, R4 ;  /* 0x0000000302037223 */ /* 0x000fc80000000004 */
[----:B------:R-:W-:-:S04]  /*08e0*/  FFMA R11, R11, R3, R0 ;  /* 0x000000030b0b7223 */ /* 0x000fc80000000000 */
[----:B------:R-:W-:Y:S02]  /*08f0*/  @P1 FADD R11, RZ, -R11 ;  /* 0x8000000bff0b1221 */ /* 0x000fe40000000000 */
[----:B------:R-:W-:Y:S05]  /*0900*/  @!P0 BRA `(.L_x_12) ;  /* 0x0000000000dc8947 */ /* 0x000fea0003800000 */
        /* <DEDUP_REMOVED lines=11> */
.L_x_13:
        /* <DEDUP_REMOVED lines=25> */
[----:B------:R-:W-:Y:S01]  /*0b50*/  UMOV UR5, 0x3bf921fb ;  /* 0x3bf921fb00057882 */ /* 0x000fe20000000000 */
[----:B------:R-:W-:-:S02]  /*0b60*/  ISETP.GE.AND P1, PT, R7, RZ, PT ;  /* 0x000000ff0700720c */ /* 0x000fc40003f26270 */
[-C--:B--2---:R-:W-:Y:S02]  /*0b70*/  @P0 SHF.L.W.U32.HI R0, R3, R4.reuse, R0 ;  /* 0x0000000403000219 */ /* 0x084fe40000010e00 */
[----:B---3--:R-:W-:-:S04]  /*0b80*/  @P0 SHF.L.W.U32.HI R3, R2, R4, R3 ;  /* 0x0000000402030219 */ /* 0x008fc80000010e03 */
[C---:B------:R-:W-:Y:S01]  /*0b90*/  SHF.L.W.U32.HI R2, R3.reuse, 0x2, R0 ;  /* 0x0000000203027819 */ /* 0x040fe20000010e00 */
[----:B------:R-:W-:-:S03]  /*0ba0*/  IMAD.SHL.U32 R3, R3, 0x4, RZ ;  /* 0x0000000403037824 */ /* 0x000fc600078e00ff */
[----:B------:R-:W-:Y:S02]  /*0bb0*/  SHF.R.S32.HI R4, RZ, 0x1f, R2 ;  /* 0x0000001fff047819 */ /* 0x000fe40000011402 */
[----:B------:R-:W-:Y:S02]  /*0bc0*/  LOP3.LUT R7, R2, R7, RZ, 0x3c, !PT ;  /* 0x0000000702077212 */ /* 0x000fe400078e3cff */
[C---:B------:R-:W-:Y:S02]  /*0bd0*/  LOP3.LUT R8, R4.reuse, R3, RZ, 0x3c, !PT ;  /* 0x0000000304087212 */ /* 0x040fe400078e3cff */
[----:B------:R-:W-:Y:S02]  /*0be0*/  LOP3.LUT R9, R4, R2, RZ, 0x3c, !PT ;  /* 0x0000000204097212 */ /* 0x000fe400078e3cff */
[----:B------:R-:W-:Y:S02]  /*0bf0*/  SHF.R.U32.HI R3, RZ, 0x1e, R0 ;  /* 0x0000001eff037819 */ /* 0x000fe40000011600 */
[----:B------:R-:W-:-:S02]  /*0c00*/  ISETP.GE.AND P0, PT, R7, RZ, PT ;  /* 0x000000ff0700720c */ /* 0x000fc40003f06270 */
[----:B------:R-:W1:Y:S01]  /*0c10*/  I2F.F64.S64 R8, R8 ;  /* 0x0000000800087312 */ /* 0x000e620000301c00 */
[----:B------:R-:W-:-:S05]  /*0c20*/  LEA.HI R12, R2, R3, RZ, 0x1 ;  /* 0x00000003020c7211 */ /* 0x000fca00078f08ff */
[----:B------:R-:W-:-:S04]  /*0c30*/  IMAD.MOV R0, RZ, RZ, -R12 ;  /* 0x000000ffff007224 */ /* 0x000fc800078e0a0c */
[----:B------:R-:W-:Y:S01]  /*0c40*/  @!P1 IMAD.MOV.U32 R12, RZ, RZ, R0 ;  /* 0x000000ffff0c9224 */ /* 0x000fe200078e0000 */
[----:B-1----:R-:W-:-:S10]  /*0c50*/  DMUL R14, R8, UR4 ;  /* 0x00000004080e7c28 */ /* 0x002fd40008000000 */
[----:B------:R-:W1:Y:S02]  /*0c60*/  F2F.F32.F64 R14, R14 ;  /* 0x0000000e000e7310 */ /* 0x000e640000301000 */
[----:B01----:R-:W-:-:S07]  /*0c70*/  FSEL R10, -R14, R14, !P0 ;  /* 0x0000000e0e0a7208 */ /* 0x003fce0004000100 */
.L_x_12:
[----:B------:R-:W-:Y:S05]  /*0c80*/  BSYNC.RECONVERGENT B0 ;  /* 0x0000000000007941 */ /* 0x000fea0003800200 */
.L_x_11:
[----:B------:R-:W0:Y:S01]  /*0c90*/  LDC.64 R6, c[0x0][0x380] ;  /* 0x0000e000ff067b82 */ /* 0x000e220000000a00 */
[----:B------:R-:W-:Y:S01]  /*0ca0*/  FMUL R4, R10, R10 ;  /* 0x0000000a0a047220 */ /* 0x000fe20000400000 */
[C---:B------:R-:W-:Y:S01]  /*0cb0*/  LOP3.LUT R0, R12.reuse, 0x1, RZ, 0xc0, !PT ;  /* 0x000000010c007812 */ /* 0x040fe200078ec0ff */
[----:B------:R-:W-:Y:S01]  /*0cc0*/  IMAD.MOV.U32 R9, RZ, RZ, 0x3d2aaabb ;  /* 0x3d2aaabbff097424 */ /* 0x000fe200078e00ff */
[----:B------:R-:W1:Y:S01]  /*0cd0*/  LDCU UR4, c[0x0][0x390] ;  /* 0x00007200ff0477ac */ /* 0x000e620008000800 */
[----:B------:R-:W-:-:S03]  /*0ce0*/  LOP3.LUT P1, RZ, R12, 0x2, RZ, 0xc0, !PT ;  /* 0x000000020cff7812 */ /* 0x000fc6000782c0ff */
[----:B------:R-:W2:Y:S01]  /*0cf0*/  LDC.64 R2, c[0x0][0x388] ;  /* 0x0000e200ff027b82 */ /* 0x000ea20000000a00 */
[----:B0-----:R-:W-:-:S06]  /*0d00*/  IMAD.WIDE R6, R5, 0x2, R6 ;  /* 0x0000000205067825 */ /* 0x001fcc00078e0206 */
[----:B------:R0:W3:Y:S01]  /*0d10*/  LDG.E.U16 R6, desc[UR6][R6.64] ;  /* 0x0000000606067981 */ /* 0x0000e2000c1e1500 */
[----:B------:R-:W-:Y:S01]  /*0d20*/  FFMA R13, R4, R13, -0.0013887860113754868507 ;  /* 0xbab607ed040d7423 */ /* 0x000fe2000000000d */
[----:B------:R-:W-:Y:S01]  /*0d30*/  ISETP.NE.U32.AND P0, PT, R0, 0x1, PT ;  /* 0x000000010000780c */ /* 0x000fe20003f05070 */
[----:B------:R-:W-:Y:S02]  /*0d40*/  IMAD.MOV.U32 R0, RZ, RZ, 0x3effffff ;  /* 0x3effffffff007424 */ /* 0x000fe400078e00ff */
[----:B-1----:R-:W-:Y:S01]  /*0d50*/  VIADD R5, R5, UR4 ;  /* 0x0000000405057c36 */ /* 0x002fe20008000000 */
[----:B------:R-:W-:Y:S02]  /*0d60*/  FSEL R13, R13, -0.00019574658654164522886, !P0 ;  /* 0xb94d41530d0d7808 */ /* 0x000fe40004000000 */
[----:B------:R-:W-:Y:S01]  /*0d70*/  FSEL R9, R9, 0.0083327032625675201416, !P0 ;  /* 0x3c0885e409097808 */ /* 0x000fe20004000000 */
[----:B--2---:R-:W-:Y:S01]  /*0d80*/  IMAD.WIDE R2, R5, 0x8, R2 ;  /* 0x0000000805027825 */ /* 0x004fe200078e0202 */
[----:B0-----:R-:W-:-:S02]  /*0d90*/  FSEL R7, -R0, -0.16666662693023681641, !P0 ;  /* 0xbe2aaaa800077808 */ /* 0x001fc40004000100 */
[----:B------:R-:W-:Y:S01]  /*0da0*/  FSEL R0, R10, 1, P0 ;  /* 0x3f8000000a007808 */ /* 0x000fe20000000000 */
[----:B------:R-:W-:-:S04]  /*0db0*/  FFMA R9, R4, R13, R9 ;  /* 0x0000000d04097223 */ /* 0x000fc80000000009 */
[C---:B------:R-:W-:Y:S01]  /*0dc0*/  FFMA R9, R4.reuse, R9, R7 ;  /* 0x0000000904097223 */ /* 0x040fe20000000007 */
[----:B------:R-:W-:-:S04]  /*0dd0*/  FFMA R7, R4, R0, RZ ;  /* 0x0000000004077223 */ /* 0x000fc800000000ff */
[----:B------:R-:W-:-:S04]  /*0de0*/  FFMA R0, R7, R9, R0 ;  /* 0x0000000907007223 */ /* 0x000fc80000000000 */
[----:B------:R-:W-:-:S04]  /*0df0*/  @P1 FADD R0, RZ, -R0 ;  /* 0x80000000ff001221 */ /* 0x000fc80000000000 */
[----:B------:R-:W-:Y:S01]  /*0e00*/  FMUL R4, RZ, R0 ;  /* 0x00000000ff047220 */ /* 0x000fe20000400000 */
[----:B---3--:R-:W0:Y:S02]  /*0e10*/  I2F.S16 R6, R6 ;  /* 0x0000000600067306 */ /* 0x008e240000101400 */
[-C--:B0-----:R-:W-:Y:S01]  /*0e20*/  FMUL R0, R0, R6.reuse ;  /* 0x0000000600007220 */ /* 0x081fe20000400000 */
[----:B------:R-:W-:-:S03]  /*0e30*/  FFMA R4, R11, R6, -R4 ;  /* 0x000000060b047223 */ /* 0x000fc60000000804 */
[----:B------:R-:W-:-:S05]  /*0e40*/  FFMA R5, RZ, R11, R0 ;  /* 0x0000000bff057223 */ /* 0x000fca0000000000 */
[----:B------:R-:W-:Y:S01]  /*0e50*/  STG.E.64 desc[UR6][R2.64], R4 ;  /* 0x0000000402007986 */ /* 0x000fe2000c101b06 */
[----:B------:R-:W-:Y:S05]  /*0e60*/  EXIT ;  /* 0x000000000000794d */ /* 0x000fea0003800000 */
        .weak           $__internal_0_$__cuda_sm3x_div_rn_noftz_f32_slowpath
        .type           $__internal_0_$__cuda_sm3x_div_rn_noftz_f32_slowpath,@function
        .size           $__internal_0_$__cuda_sm3x_div_rn_noftz_f32_slowpath,(.L_x_26 - $__internal_0_$__cuda_sm3x_div_rn_noftz_f32_slowpath)
$__internal_0_$__cuda_sm3x_div_rn_noftz_f32_slowpath:
[----:B------:R-:W-:Y:S01]  /*0e70*/  SHF.R.U32.HI R4, RZ, 0x17, R7 ;  /* 0x00000017ff047819 */ /* 0x000fe20000011607 */
[----:B------:R-:W-:Y:S01]  /*0e80*/  BSSY.RECONVERGENT B1, `(.L_x_14) ;  /* 0x0000064000017945 */ /* 0x000fe20003800200 */
[--C-:B------:R-:W-:Y:S01]  /*0e90*/  SHF.R.U32.HI R3, RZ, 0x17, R0.reuse ;  /* 0x00000017ff037819 */ /* 0x100fe20000011600 */
[----:B------:R-:W-:Y:S01]  /*0ea0*/  IMAD.MOV.U32 R6, RZ, RZ, R0 ;  /* 0x000000ffff067224 */ /* 0x000fe200078e0000 */
[----:B------:R-:W-:Y:S02]  /*0eb0*/  LOP3.LUT R4, R4, 0xff, RZ, 0xc0, !PT ;  /* 0x000000ff04047812 */ /* 0x000fe400078ec0ff */
[----:B------:R-:W-:-:S03]  /*0ec0*/  LOP3.LUT R10, R3, 0xff, RZ, 0xc0, !PT ;  /* 0x000000ff030a7812 */ /* 0x000fc600078ec0ff */
[----:B------:R-:W-:Y:S02]  /*0ed0*/  VIADD R9, R4, 0xffffffff ;  /* 0xffffffff04097836 */ /* 0x000fe40000000000 */
[----:B------:R-:W-:-:S03]  /*0ee0*/  VIADD R11, R10, 0xffffffff ;  /* 0xffffffff0a0b7836 */ /* 0x000fc60000000000 */
[----:B------:R-:W-:-:S04]  /*0ef0*/  ISETP.GT.U32.AND P0, PT, R9, 0xfd, PT ;  /* 0x000000fd0900780c */ /* 0x000fc80003f04070 */
[----:B------:R-:W-:-:S13]  /*0f00*/  ISETP.GT.U32.OR P0, PT, R11, 0xfd, P0 ;  /* 0x000000fd0b00780c */ /* 0x000fda0000704470 */
[----:B------:R-:W-:Y:S01]  /*0f10*/  @!P0 IMAD.MOV.U32 R8, RZ, RZ, RZ ;  /* 0x000000ffff088224 */ /* 0x000fe200078e00ff */
[----:B------:R-:W-:Y:S06]  /*0f20*/  @!P0 BRA `(.L_x_15) ;  /* 0x0000000000608947 */ /* 0x000fec0003800000 */
[----:B------:R-:W-:Y:S01]  /*0f30*/  FSETP.GTU.FTZ.AND P0, PT, |R0|, +INF , PT ;  /* 0x7f8000000000780b */ /* 0x000fe20003f1c200 */
[----:B------:R-:W-:Y:S01]  /*0f40*/  IMAD.MOV.U32 R3, RZ, RZ, R7 ;  /* 0x000000ffff037224 */ /* 0x000fe200078e0007 */
[----:B------:R-:W-:-:S04]  /*0f50*/  FSETP.GTU.FTZ.AND P1, PT, |R7|, +INF , PT ;  /* 0x7f8000000700780b */ /* 0x000fc80003f3c200 */
[----:B------:R-:W-:-:S13]  /*0f60*/  PLOP3.LUT P0, PT, P0, P1, PT, 0xf8, 0x8f ;  /* 0x00000000008f781c */ /* 0x000fda0000703f70 */
[----:B------:R-:W-:Y:S05]  /*0f70*/  @P0 BRA `(.L_x_16) ;  /* 0x00000004004c0947 */ /* 0x000fea0003800000 */
[----:B------:R-:W-:-:S13]  /*0f80*/  LOP3.LUT P0, RZ, R7, 0x7fffffff, R6, 0xc8, !PT ;  /* 0x7fffffff07ff7812 */ /* 0x000fda000780c806 */
[----:B------:R-:W-:Y:S05]  /*0f90*/  @!P0 BRA `(.L_x_17) ;  /* 0x00000004003c8947 */ /* 0x000fea0003800000 */
[C---:B------:R-:W-:Y:S02]  /*0fa0*/  FSETP.NEU.FTZ.AND P2, PT, |R0|.reuse, +INF , PT ;  /* 0x7f8000000000780b */ /* 0x040fe40003f5d200 */
[----:B------:R-:W-:Y:S02]  /*0fb0*/  FSETP.NEU.FTZ.AND P1, PT, |R3|, +INF , PT ;  /* 0x7f8000000300780b */ /* 0x000fe40003f3d200 */
[----:B------:R-:W-:-:S11]  /*0fc0*/  FSETP.NEU.FTZ.AND P0, PT, |R0|, +INF , PT ;  /* 0x7f8000000000780b */ /* 0x000fd60003f1d200 */
[----:B------:R-:W-:Y:S05]  /*0fd0*/  @!P1 BRA !P2, `(.L_x_17) ;  /* 0x00000004002c9947 */ /* 0x000fea0005000000 */
[----:B------:R-:W-:-:S04]  /*0fe0*/  LOP3.LUT P2, RZ, R6, 0x7fffffff, RZ, 0xc0, !PT ;  /* 0x7fffffff06ff7812 */ /* 0x000fc8000784c0ff */
[----:B------:R-:W-:-:S13]  /*0ff0*/  PLOP3.LUT P1, PT, P1, P2, PT, 0x2f, 0xf2 ;  /* 0x0000000000f2781c */ /* 0x000fda0000f24577 */
[----:B------:R-:W-:Y:S05]  /*1000*/  @P1 BRA `(.L_x_18) ;  /* 0x0000000400181947 */ /* 0x000fea0003800000 */
[----:B------:R-:W-:-:S04]  /*1010*/  LOP3.LUT P1, RZ, R7, 0x7fffffff, RZ, 0xc0, !PT ;  /* 0x7fffffff07ff7812 */ /* 0x000fc8000782c0ff */
[----:B------:R-:W-:-:S13]  /*1020*/  PLOP3.LUT P0, PT, P0, P1, PT, 0x2f, 0xf2 ;  /* 0x0000000000f2781c */ /* 0x000fda0000702577 */
[----:B------:R-:W-:Y:S05]  /*1030*/  @P0 BRA `(.L_x_19) ;  /* 0x0000000400000947 */ /* 0x000fea0003800000 */
[----:B------:R-:W-:Y:S02]  /*1040*/  ISETP.GE.AND P0, PT, R11, RZ, PT ;  /* 0x000000ff0b00720c */ /* 0x000fe40003f06270 */
[----:B------:R-:W-:-:S11]  /*1050*/  ISETP.GE.AND P1, PT, R9, RZ, PT ;  /* 0x000000ff0900720c */ /* 0x000fd60003f26270 */
[----:B------:R-:W-:Y:S02]  /*1060*/  @P0 IMAD.MOV.U32 R8, RZ, RZ, RZ ;  /* 0x000000ffff080224 */ /* 0x000fe400078e00ff */
[----:B------:R-:W-:Y:S01]  /*1070*/  @!P0 FFMA R6, R0, 1.84467440737095516160e+19, RZ ;  /* 0x5f80000000068823 */ /* 0x000fe200000000ff */
[----:B------:R-:W-:Y:S02]  /*1080*/  @!P0 IMAD.MOV.U32 R8, RZ, RZ, -0x40 ;  /* 0xffffffc0ff088424 */ /* 0x000fe400078e00ff */
[----:B------:R-:W-:Y:S02]  /*1090*/  @!P1 FFMA R7, R3, 1.84467440737095516160e+19, RZ ;  /* 0x5f80000003079823 */ /* 0x000fe400000000ff */
[----:B------:R-:W-:-:S07]  /*10a0*/  @!P1 VIADD R8, R8, 0x40 ;  /* 0x0000004008089836 */ /* 0x000fce0000000000 */
.L_x_15:
[----:B------:R-:W-:Y:S01]  /*10b0*/  LEA R0, R4, 0xc0800000, 0x17 ;  /* 0xc080000004007811 */ /* 0x000fe200078eb8ff */
[----:B------:R-:W-:Y:S01]  /*10c0*/  VIADD R3, R10, 0xffffff81 ;  /* 0xffffff810a037836 */ /* 0x000fe20000000000 */
[----:B------:R-:W-:Y:S03]  /*10d0*/  BSSY.RECONVERGENT B2, `(.L_x_20) ;  /* 0x0000035000027945 */ /* 0x000fe60003800200 */
[----:B------:R-:W-:Y:S02]  /*10e0*/  IMAD.IADD R7, R7, 0x1, -R0 ;  /* 0x0000000107077824 */ /* 0x000fe400078e0a00 */
[----:B------:R-:W-:Y:S02]  /*10f0*/  IMAD R0, R3, -0x800000, R6 ;  /* 0xff80000003007824 */ /* 0x000fe400078e0206 */
[----:B------:R0:W1:Y:S01]  /*1100*/  MUFU.RCP R9, R7 ;  /* 0x0000000700097308 */ /* 0x0000620000001000 */
[----:B------:R-:W-:Y:S01]  /*1110*/  FADD.FTZ R11, -R7, -RZ ;  /* 0x800000ff070b7221 */ /* 0x000fe20000010100 */
[----:B0-----:R-:W-:-:S05]  /*1120*/  IADD3 R7, PT, PT, R3, 0x7f, -R4 ;  /* 0x0000007f03077810 */ /* 0x001fca0007ffe804 */
[----:B------:R-:W-:Y:S02]  /*1130*/  IMAD.IADD R7, R7, 0x1, R8 ;  /* 0x0000000107077824 */ /* 0x000fe400078e0208 */
[----:B-1----:R-:W-:-:S04]  /*1140*/  FFMA R10, R9, R11, 1 ;  /* 0x3f800000090a7423 */ /* 0x002fc8000000000b */
[----:B------:R-:W-:-:S04]  /*1150*/  FFMA R13, R9, R10, R9 ;  /* 0x0000000a090d7223 */ /* 0x000fc80000000009 */
[----:B------:R-:W-:-:S04]  /*1160*/  FFMA R6, R0, R13, RZ ;  /* 0x0000000d00067223 */ /* 0x000fc800000000ff */
[----:B------:R-:W-:-:S04]  /*1170*/  FFMA R9, R11, R6, R0 ;  /* 0x000000060b097223 */ /* 0x000fc80000000000 */
[----:B------:R-:W-:-:S04]  /*1180*/  FFMA R10, R13, R9, R6 ;  /* 0x000000090d0a7223 */ /* 0x000fc80000000006 */
[----:B------:R-:W-:-:S04]  /*1190*/  FFMA R11, R11, R10, R0 ;  /* 0x0000000a0b0b7223 */ /* 0x000fc80000000000 */
[----:B------:R-:W-:-:S05]  /*11a0*/  FFMA R0, R13, R11, R10 ;  /* 0x0000000b0d007223 */ /* 0x000fca000000000a */
[----:B------:R-:W-:-:S04]  /*11b0*/  SHF.R.U32.HI R3, RZ, 0x17, R0 ;  /* 0x00000017ff037819 */ /* 0x000fc80000011600 */
[----:B------:R-:W-:-:S05]  /*11c0*/  LOP3.LUT R3, R3, 0xff, RZ, 0xc0, !PT ;  /* 0x000000ff03037812 */ /* 0x000fca00078ec0ff */
[----:B------:R-:W-:-:S04]  /*11d0*/  IMAD.IADD R8, R3, 0x1, R7 ;  /* 0x0000000103087824 */ /* 0x000fc800078e0207 */
[----:B------:R-:W-:-:S05]  /*11e0*/  VIADD R3, R8, 0xffffffff ;  /* 0xffffffff08037836 */ /* 0x000fca0000000000 */
[----:B------:R-:W-:-:S13]  /*11f0*/  ISETP.GE.U32.AND P0, PT, R3, 0xfe, PT ;  /* 0x000000fe0300780c */ /* 0x000fda0003f06070 */
[----:B------:R-:W-:Y:S05]  /*1200*/  @!P0 BRA `(.L_x_21) ;  /* 0x0000000000808947 */ /* 0x000fea0003800000 */
[----:B------:R-:W-:-:S13]  /*1210*/  ISETP.GT.AND P0, PT, R8, 0xfe, PT ;  /* 0x000000fe0800780c */ /* 0x000fda0003f04270 */
[----:B------:R-:W-:Y:S05]  /*1220*/  @P0 BRA `(.L_x_22) ;  /* 0x00000000006c0947 */ /* 0x000fea0003800000 */
[----:B------:R-:W-:-:S13]  /*1230*/  ISETP.GE.AND P0, PT, R8, 0x1, PT ;  /* 0x000000010800780c */ /* 0x000fda0003f06270 */
[----:B------:R-:W-:Y:S05]  /*1240*/  @P0 BRA `(.L_x_23) ;  /* 0x0000000000740947 */ /* 0x000fea0003800000 */
[----:B------:R-:W-:Y:S02]  /*1250*/  ISETP.GE.AND P0, PT, R8, -0x18, PT ;  /* 0xffffffe80800780c */ /* 0x000fe40003f06270 */
[----:B------:R-:W-:-:S11]  /*1260*/  LOP3.LUT R0, R0, 0x80000000, RZ, 0xc0, !PT ;  /* 0x8000000000007812 */ /* 0x000fd600078ec0ff */
[----:B------:R-:W-:Y:S05]  /*1270*/  @!P0 BRA `(.L_x_23) ;  /* 0x0000000000688947 */ /* 0x000fea0003800000 */
[CCC-:B------:R-:W-:Y:S01]  /*1280*/  FFMA.RZ R3, R13.reuse, R11.reuse, R10.reuse ;  /* 0x0000000b0d037223 */ /* 0x1c0fe2000000c00a */
[C---:B------:R-:W-:Y:S02]  /*1290*/  VIADD R7, R8.reuse, 0x20 ;  /* 0x0000002008077836 */ /* 0x040fe40000000000 */
[-CC-:B------:R-:W-:Y:S01]  /*12a0*/  FFMA.RM R4, R13, R11.reuse, R10.reuse ;  /* 0x0000000b0d047223 */ /* 0x180fe2000000400a */
[C---:B------:R-:W-:Y:S02]  /*12b0*/  ISETP.NE.AND P2, PT, R8.reuse, RZ, PT ;  /* 0x000000ff0800720c */ /* 0x040fe40003f45270 */
[----:B------:R-:W-:Y:S01]  /*12c0*/  LOP3.LUT R6, R3, 0x7fffff, RZ, 0xc0, !PT ;  /* 0x007fffff03067812 */ /* 0x000fe200078ec0ff */
[----:B------:R-:W-:Y:S01]  /*12d0*/  FFMA.RP R3, R13, R11, R10 ;  /* 0x0000000b0d037223 */ /* 0x000fe2000000800a */
[----:B------:R-:W-:Y:S01]  /*12e0*/  ISETP.NE.AND P1, PT, R8, RZ, PT ;  /* 0x000000ff0800720c */ /* 0x000fe20003f25270 */
[----:B------:R-:W-:Y:S01]  /*12f0*/  IMAD.MOV R8, RZ, RZ, -R8 ;  /* 0x000000ffff087224 */ /* 0x000fe200078e0a08 */
[----:B------:R-:W-:-:S02]  /*1300*/  LOP3.LUT R6, R6, 0x800000, RZ, 0xfc, !PT ;  /* 0x0080000006067812 */ /* 0x000fc400078efcff */
[----:B------:R-:W-:Y:S02]  /*1310*/  FSETP.NEU.FTZ.AND P0, PT, R3, R4, PT ;  /* 0x000000040300720b */ /* 0x000fe40003f1d000 */
[----:B------:R-:W-:Y:S02]  /*1320*/  SHF.L.U32 R7, R6, R7, RZ ;  /* 0x0000000706077219 */ /* 0x000fe400000006ff */
[----:B------:R-:W-:Y:S02]  /*1330*/  SEL R3, R8, RZ, P2 ;  /* 0x000000ff08037207 */ /* 0x000fe40001000000 */
[----:B------:R-:W-:Y:S02]  /*1340*/  ISETP.NE.AND P1, PT, R7, RZ, P1 ;  /* 0x000000ff0700720c */ /* 0x000fe40000f25270 */
[----:B------:R-:W-:Y:S02]  /*1350*/  SHF.R.U32.HI R3, RZ, R3, R6 ;  /* 0x00000003ff037219 */ /* 0x000fe40000011606 */
[----:B------:R-:W-:-:S02]  /*1360*/  PLOP3.LUT P0, PT, P0, P1, PT, 0xf8, 0x8f ;  /* 0x00000000008f781c */ /* 0x000fc40000703f70 */
[----:B------:R-:W-:Y:S02]  /*1370*/  SHF.R.U32.HI R7, RZ, 0x1, R3 ;  /* 0x00000001ff077819 */ /* 0x000fe40000011603 */
[----:B------:R-:W-:-:S04]  /*1380*/  SEL R4, RZ, 0x1, !P0 ;  /* 0x00000001ff047807 */ /* 0x000fc80004000000 */
[----:B------:R-:W-:-:S04]  /*1390*/  LOP3.LUT R4, R4, 0x1, R7, 0xf8, !PT ;  /* 0x0000000104047812 */ /* 0x000fc800078ef807 */
[----:B------:R-:W-:-:S05]  /*13a0*/  LOP3.LUT R4, R4, R3, RZ, 0xc0, !PT ;  /* 0x0000000304047212 */ /* 0x000fca00078ec0ff */
[----:B------:R-:W-:-:S05]  /*13b0*/  IMAD.IADD R7, R7, 0x1, R4 ;  /* 0x0000000107077824 */ /* 0x000fca00078e0204 */
[----:B------:R-:W-:Y:S01]  /*13c0*/  LOP3.LUT R0, R7, R0, RZ, 0xfc, !PT ;  /* 0x0000000007007212 */ /* 0x000fe200078efcff */
[----:B------:R-:W-:Y:S06]  /*13d0*/  BRA `(.L_x_23) ;  /* 0x0000000000107947 */ /* 0x000fec0003800000 */
.L_x_22:
[----:B------:R-:W-:-:S04]  /*13e0*/  LOP3.LUT R0, R0, 0x80000000, RZ, 0xc0, !PT ;  /* 0x8000000000007812 */ /* 0x000fc800078ec0ff */
[----:B------:R-:W-:Y:S01]  /*13f0*/  LOP3.LUT R0, R0, 0x7f800000, RZ, 0xfc, !PT ;  /* 0x7f80000000007812 */ /* 0x000fe200078efcff */
[----:B------:R-:W-:Y:S06]  /*1400*/  BRA `(.L_x_23) ;  /* 0x0000000000047947 */ /* 0x000fec0003800000 */
.L_x_21:
[----:B------:R-:W-:-:S07]  /*1410*/  IMAD R0, R7, 0x800000, R0 ;  /* 0x0080000007007824 */ /* 0x000fce00078e0200 */
.L_x_23:
[----:B------:R-:W-:Y:S05]  /*1420*/  BSYNC.RECONVERGENT B2 ;  /* 0x0000000000027941 */ /* 0x000fea0003800200 */
.L_x_20:
[----:B------:R-:W-:Y:S05]  /*1430*/  BRA `(.L_x_24) ;  /* 0x0000000000207947 */ /* 0x000fea0003800000 */
.L_x_19:
[----:B------:R-:W-:-:S04]  /*1440*/  LOP3.LUT R0, R7, 0x80000000, R6, 0x48, !PT ;  /* 0x8000000007007812 */ /* 0x000fc800078e4806 */
[----:B------:R-:W-:Y:S01]  /*1450*/  LOP3.LUT R0, R0, 0x7f800000, RZ, 0xfc, !PT ;  /* 0x7f80000000007812 */ /* 0x000fe200078efcff */
[----:B------:R-:W-:Y:S06]  /*1460*/  BRA `(.L_x_24) ;  /* 0x0000000000147947 */ /* 0x000fec0003800000 */
.L_x_18:
[----:B------:R-:W-:Y:S01]  /*1470*/  LOP3.LUT R0, R7, 0x80000000, R6, 0x48, !PT ;  /* 0x8000000007007812 */ /* 0x000fe200078e4806 */
[----:B------:R-:W-:Y:S06]  /*1480*/  BRA `(.L_x_24) ;  /* 0x00000000000c7947 */ /* 0x000fec0003800000 */
.L_x_17:
[----:B------:R-:W0:Y:S01]  /*1490*/  MUFU.RSQ R0, -QNAN ;  /* 0xffc0000000007908 */ /* 0x000e220000001400 */
[----:B------:R-:W-:Y:S05]  /*14a0*/  BRA `(.L_x_24) ;  /* 0x0000000000047947 */ /* 0x000fea0003800000 */
.L_x_16:
[----:B------:R-:W-:-:S07]  /*14b0*/  FADD.FTZ R0, R0, R3 ;  /* 0x0000000300007221 */ /* 0x000fce0000010000 */
.L_x_24:
[----:B------:R-:W-:Y:S05]  /*14c0*/  BSYNC.RECONVERGENT B1 ;  /* 0x0000000000017941 */ /* 0x000fea0003800200 */
.L_x_14:
[----:B------:R-:W-:-:S04]  /*14d0*/  IMAD.MOV.U32 R3, RZ, RZ, 0x0 ;  /* 0x00000000ff037424 */ /* 0x000fc800078e00ff */
[----:B0-----:R-:W-:Y:S05]  /*14e0*/  RET.REL.NODEC R2 `(_Z3mixPsP6float2iiii) ;  /* 0xffffffe802c47950 */ /* 0x001fea0003c3ffff */
.L_x_25:
        /* <DEDUP_REMOVED lines=9> */
.L_x_26:


//--------------------- .nv.global.init           --------------------------
	.section	.nv.global.init,"aw",@progbits
	.align	4
.nv.global.init:
	.type		__cudart_i2opi_f,@object
	.size		__cudart_i2opi_f,(.L_0 - __cudart_i2opi_f)
__cudart_i2opi_f:
        /*0000*/ 	.byte	0x41, 0x90, 0x43, 0x3c, 0x99, 0x95, 0x62, 0xdb, 0xc0, 0xdd, 0x34, 0xf5, 0xd1, 0x57, 0x27, 0xfc
        /*0010*/ 	.byte	0x29, 0x15, 0x44, 0x4e, 0x6e, 0x83, 0xf9, 0xa2
.L_0:


//--------------------- .nv.shared.reserved.0     --------------------------
	.section	.nv.shared.reserved.0,"aw",@nobits
	.weak		__nv_reservedSMEM_offset_0_alias
	.size		__nv_reservedSMEM_offset_0_alias, 0, 64
	.other		__nv_reservedSMEM_offset_0_alias,@"STO_CUDA_RESERVED_SHARED STV_DEFAULT"
__nv_reservedSMEM_offset_0_alias:
	.zero		0
	.zero		64


//--------------------- .nv.constant0._Z10fir_filterP6float2S0_PKfiii --------------------------
	.section	.nv.constant0._Z10fir_filterP6float2S0_PKfiii,"a",@progbits
	.sectionflags	@""
	.align	4
.nv.constant0._Z10fir_filterP6float2S0_PKfiii:
	.zero		932


//--------------------- .nv.constant0._Z3mixPsP6float2iiii --------------------------
	.section	.nv.constant0._Z3mixPsP6float2iiii,"a",@progbits
	.sectionflags	@""
	.align	4
.nv.constant0._Z3mixPsP6float2iiii:
	.zero		928


//--------------------- SYMBOLS --------------------------

	.type		.nv.reservedSmem.offset0,@object
	.size		.nv.reservedSmem.offset0,0x4
